	.target	sm_100a

	.elftype	@"ET_EXEC"


//--------------------- .note.nv.tkinfo           --------------------------
	.section	.note.nv.tkinfo,"",@"SHT_NOTE"
	.sectionflags	@"SHF_NOTE_NV_TKINFO"
	.tkinfo
        /*0018*/ 	.word	0x00000002
        /*0030*/ 	.string	""
        /*0030*/ 	.string	"ptxas"
        /*0030*/ 	.string	"Cuda compilation tools, release 13.0, V13.0.88"
        /*0030*/ 	.string	"Build cuda_13.0.r13.0/compiler.36424714_0"
        /*0030*/ 	.string	"-arch sm_100a -m 64 "



//--------------------- .note.nv.cuinfo           --------------------------
	.section	.note.nv.cuinfo,"",@"SHT_NOTE"
	.sectionflags	@"SHF_NOTE_NV_CUINFO"
        /*0018*/ 	.short	0x0002
        /*001a*/ 	.short	0x0064
        /*001c*/ 	.short	0x0082
	.zero		2


//--------------------- .nv.info                  --------------------------
	.section	.nv.info,"",@"SHT_CUDA_INFO"
	.align	4


	//----- nvinfo : EIATTR_REGCOUNT
	.align		4
        /*0000*/ 	.byte	0x04, 0x2f
        /*0002*/ 	.short	(.L_19 - .L_18)
	.align		4
.L_18:
        /*0004*/ 	.word	index@(_ZN7cutlass13device_kernelINS_4conv6kernel13ConvUniversalINS1_16ConvProblemShapeILNS1_8OperatorE1ELi3EEENS1_10collective14CollectiveConvINS1_47MainloopSm100TmaUmmaWarpSpecializedImplicitGemmILS5_1ELi12ELi3ELi1ELi2EN4cute5tupleIJNSA_1CILi1EEESD_SD_EEEEENSB_IJNSC_ILi128EEESG_NSB_IJNSC_ILi32EEEEEEEEENS_10bfloat16_tESK_NSA_8TiledMMAINSA_8MMA_AtomIJNSA_20SM100_MMA_F16BF16_SSISK_SK_fLi128ELi128ELNSA_4UMMA5MajorE0ELSP_1ELNSO_7ScaleInE0ELSQ_0EEEEEENSA_6LayoutISE_NSB_IJNSC_ILi0EEESU_SU_EEEEENSB_IJNSA_10UnderscoreESX_SX_EEEEENS7_6detail27Sm100ImplicitGemmTileTraitsINSA_20SM90_TMA_LOAD_IM2COLENSA_14ComposedLayoutINSA_7SwizzleILi2ELi4ELi3EEENSA_18smem_ptr_flag_bitsILi16EEENST_INSB_IJNSC_ILi8EEESH_EEENSB_IJSH_SD_EEEEEEEvEENS11_INSA_13SM90_TMA_LOADENS13_INS14_ILi3ELi4ELi3EEES17_NST_INSB_IJNSC_ILi64EEES18_EEENSB_IJSD_S1G_EEEEEEEvEEEENS_8epilogue10collective18CollectiveEpilogueINS1N_23Sm100TmaWarpSpecializedILi4ELi2ELi32ELb1ELb0EEEJSJ_NSB_IJNST_ISG_SD_EENST_ISH_SD_EEEEESK_NSB_IJNSB_IJllllEEESD_SU_EEESK_S1W_NS1N_6fusion15FusionCallbacksIS1R_NS1X_17LinearCombinationISK_fSK_fLNS_15FloatRoundStyleE2EEESJ_S1U_JEEENSA_5SM1004TMEM4LOAD26SM100_TMEM_LOAD_32dp32b32xES12_S1C_NSA_39AutoVectorizingCopyWithAssumedAlignmentILi128EEENSA_21SM90_TMA_STORE_IM2COLES1C_S28_S28_EEEvvEEEEvNT_6ParamsE)
        /*0008*/ 	.word	0x0000006a


	//----- nvinfo : EIATTR_FRAME_SIZE
	.align		4
.L_19:
        /*000c*/ 	.byte	0x04, 0x11
        /*000e*/ 	.short	(.L_21 - .L_20)
	.align		4
.L_20:
        /*0010*/ 	.word	index@($__internal_2_$__cuda_sm10x_tcgen05_guardrail_trap_unallocated_columns_being_dealloced)
        /*0014*/ 	.word	0x00000008


	//----- nvinfo : EIATTR_FRAME_SIZE
	.align		4
.L_21:
        /*0018*/ 	.byte	0x04, 0x11
        /*001a*/ 	.short	(.L_23 - .L_22)
	.align		4
.L_22:
        /*001c*/ 	.word	index@($__internal_1_$__cuda_sm10x_tcgen05_guardrail_trap_phase_invalid_during_alloc)
        /*0020*/ 	.word	0x00000008


	//----- nvinfo : EIATTR_FRAME_SIZE
	.align		4
.L_23:
        /*0024*/ 	.byte	0x04, 0x11
        /*0026*/ 	.short	(.L_25 - .L_24)
	.align		4
.L_24:
        /*0028*/ 	.word	index@($__internal_0_$__cuda_sm10x_tcgen05_guardrail_trap_col_being_dealloced_not_returned_by_alloc)
        /*002c*/ 	.word	0x00000008


	//----- nvinfo : EIATTR_FRAME_SIZE
	.align		4
.L_25:
        /*0030*/ 	.byte	0x04, 0x11
        /*0032*/ 	.short	(.L_27 - .L_26)
	.align		4
.L_26:
        /*0034*/ 	.word	index@(_ZN7cutlass13device_kernelINS_4conv6kernel13ConvUniversalINS1_16ConvProblemShapeILNS1_8OperatorE1ELi3EEENS1_10collective14CollectiveConvINS1_47MainloopSm100TmaUmmaWarpSpecializedImplicitGemmILS5_1ELi12ELi3ELi1ELi2EN4cute5tupleIJNSA_1CILi1EEESD_SD_EEEEENSB_IJNSC_ILi128EEESG_NSB_IJNSC_ILi32EEEEEEEEENS_10bfloat16_tESK_NSA_8TiledMMAINSA_8MMA_AtomIJNSA_20SM100_MMA_F16BF16_SSISK_SK_fLi128ELi128ELNSA_4UMMA5MajorE0ELSP_1ELNSO_7ScaleInE0ELSQ_0EEEEEENSA_6LayoutISE_NSB_IJNSC_ILi0EEESU_SU_EEEEENSB_IJNSA_10UnderscoreESX_SX_EEEEENS7_6detail27Sm100ImplicitGemmTileTraitsINSA_20SM90_TMA_LOAD_IM2COLENSA_14ComposedLayoutINSA_7SwizzleILi2ELi4ELi3EEENSA_18smem_ptr_flag_bitsILi16EEENST_INSB_IJNSC_ILi8EEESH_EEENSB_IJSH_SD_EEEEEEEvEENS11_INSA_13SM90_TMA_LOADENS13_INS14_ILi3ELi4ELi3EEES17_NST_INSB_IJNSC_ILi64EEES18_EEENSB_IJSD_S1G_EEEEEEEvEEEENS_8epilogue10collective18CollectiveEpilogueINS1N_23Sm100TmaWarpSpecializedILi4ELi2ELi32ELb1ELb0EEEJSJ_NSB_IJNST_ISG_SD_EENST_ISH_SD_EEEEESK_NSB_IJNSB_IJllllEEESD_SU_EEESK_S1W_NS1N_6fusion15FusionCallbacksIS1R_NS1X_17LinearCombinationISK_fSK_fLNS_15FloatRoundStyleE2EEESJ_S1U_JEEENSA_5SM1004TMEM4LOAD26SM100_TMEM_LOAD_32dp32b32xES12_S1C_NSA_39AutoVectorizingCopyWithAssumedAlignmentILi128EEENSA_21SM90_TMA_STORE_IM2COLES1C_S28_S28_EEEvvEEEEvNT_6ParamsE)
        /*0038*/ 	.word	0x00000008


	//----- nvinfo : EIATTR_MIN_STACK_SIZE
	.align		4
.L_27:
        /*003c*/ 	.byte	0x04, 0x12
        /*003e*/ 	.short	(.L_29 - .L_28)
	.align		4
.L_28:
        /*0040*/ 	.word	index@(_ZN7cutlass13device_kernelINS_4conv6kernel13ConvUniversalINS1_16ConvProblemShapeILNS1_8OperatorE1ELi3EEENS1_10collective14CollectiveConvINS1_47MainloopSm100TmaUmmaWarpSpecializedImplicitGemmILS5_1ELi12ELi3ELi1ELi2EN4cute5tupleIJNSA_1CILi1EEESD_SD_EEEEENSB_IJNSC_ILi128EEESG_NSB_IJNSC_ILi32EEEEEEEEENS_10bfloat16_tESK_NSA_8TiledMMAINSA_8MMA_AtomIJNSA_20SM100_MMA_F16BF16_SSISK_SK_fLi128ELi128ELNSA_4UMMA5MajorE0ELSP_1ELNSO_7ScaleInE0ELSQ_0EEEEEENSA_6LayoutISE_NSB_IJNSC_ILi0EEESU_SU_EEEEENSB_IJNSA_10UnderscoreESX_SX_EEEEENS7_6detail27Sm100ImplicitGemmTileTraitsINSA_20SM90_TMA_LOAD_IM2COLENSA_14ComposedLayoutINSA_7SwizzleILi2ELi4ELi3EEENSA_18smem_ptr_flag_bitsILi16EEENST_INSB_IJNSC_ILi8EEESH_EEENSB_IJSH_SD_EEEEEEEvEENS11_INSA_13SM90_TMA_LOADENS13_INS14_ILi3ELi4ELi3EEES17_NST_INSB_IJNSC_ILi64EEES18_EEENSB_IJSD_S1G_EEEEEEEvEEEENS_8epilogue10collective18CollectiveEpilogueINS1N_23Sm100TmaWarpSpecializedILi4ELi2ELi32ELb1ELb0EEEJSJ_NSB_IJNST_ISG_SD_EENST_ISH_SD_EEEEESK_NSB_IJNSB_IJllllEEESD_SU_EEESK_S1W_NS1N_6fusion15FusionCallbacksIS1R_NS1X_17LinearCombinationISK_fSK_fLNS_15FloatRoundStyleE2EEESJ_S1U_JEEENSA_5SM1004TMEM4LOAD26SM100_TMEM_LOAD_32dp32b32xES12_S1C_NSA_39AutoVectorizingCopyWithAssumedAlignmentILi128EEENSA_21SM90_TMA_STORE_IM2COLES1C_S28_S28_EEEvvEEEEvNT_6ParamsE)
        /*0044*/ 	.word	0x00000008
.L_29:


//--------------------- .nv.compat                --------------------------
	.section	.nv.compat,"",@"SHT_CUDA_COMPAT_INFO"
	.align	4
        /*0000*/ 	.byte	0x02, 0x09, 0x01, 0x00, 0x02, 0x02, 0x02, 0x00, 0x02, 0x05, 0x05, 0x00, 0x03, 0x07, 0x01, 0x01
        /*0010*/ 	.byte	0x02, 0x03, 0x01, 0x00, 0x02, 0x06, 0x01, 0x00, 0x04, 0x0b, 0x08, 0x00, 0x09, 0x00, 0x00, 0x00
        /*0020*/ 	.byte	0x00, 0x00, 0x00, 0x00


//--------------------- .nv.info._ZN7cutlass13device_kernelINS_4conv6kernel13ConvUniversalINS1_16ConvProblemShapeILNS1_8OperatorE1ELi3EEENS1_10collective14CollectiveConvINS1_47MainloopSm100TmaUmmaWarpSpecializedImplicitGemmILS5_1ELi12ELi3ELi1ELi2EN4cute5tupleIJNSA_1CILi1EEESD_SD_EEEEENSB_IJNSC_ILi128EEESG_NSB_IJNSC_ILi32EEEEEEEEENS_10bfloat16_tESK_NSA_8TiledMMAINSA_8MMA_AtomIJNSA_20SM100_MMA_F16BF16_SSISK_SK_fLi128ELi128ELNSA_4UMMA5MajorE0ELSP_1ELNSO_7ScaleInE0ELSQ_0EEEEEENSA_6LayoutISE_NSB_IJNSC_ILi0EEESU_SU_EEEEENSB_IJNSA_10UnderscoreESX_SX_EEEEENS7_6detail27Sm100ImplicitGemmTileTraitsINSA_20SM90_TMA_LOAD_IM2COLENSA_14ComposedLayoutINSA_7SwizzleILi2ELi4ELi3EEENSA_18smem_ptr_flag_bitsILi16EEENST_INSB_IJNSC_ILi8EEESH_EEENSB_IJSH_SD_EEEEEEEvEENS11_INSA_13SM90_TMA_LOADENS13_INS14_ILi3ELi4ELi3EEES17_NST_INSB_IJNSC_ILi64EEES18_EEENSB_IJSD_S1G_EEEEEEEvEEEENS_8epilogue10collective18CollectiveEpilogueINS1N_23Sm100TmaWarpSpecializedILi4ELi2ELi32ELb1ELb0EEEJSJ_NSB_IJNST_ISG_SD_EENST_ISH_SD_EEEEESK_NSB_IJNSB_IJllllEEESD_SU_EEESK_S1W_NS1N_6fusion15FusionCallbacksIS1R_NS1X_17LinearCombinationISK_fSK_fLNS_15FloatRoundStyleE2EEESJ_S1U_JEEENSA_5SM1004TMEM4LOAD26SM100_TMEM_LOAD_32dp32b32xES12_S1C_NSA_39AutoVectorizingCopyWithAssumedAlignmentILi128EEENSA_21SM90_TMA_STORE_IM2COLES1C_S28_S28_EEEvvEEEEvNT_6ParamsE --------------------------
	.section	.nv.info._ZN7cutlass13device_kernelINS_4conv6kernel13ConvUniversalINS1_16ConvProblemShapeILNS1_8OperatorE1ELi3EEENS1_10collective14CollectiveConvINS1_47MainloopSm100TmaUmmaWarpSpecializedImplicitGemmILS5_1ELi12ELi3ELi1ELi2EN4cute5tupleIJNSA_1CILi1EEESD_SD_EEEEENSB_IJNSC_ILi128EEESG_NSB_IJNSC_ILi32EEEEEEEEENS_10bfloat16_tESK_NSA_8TiledMMAINSA_8MMA_AtomIJNSA_20SM100_MMA_F16BF16_SSISK_SK_fLi128ELi128ELNSA_4UMMA5MajorE0ELSP_1ELNSO_7ScaleInE0ELSQ_0EEEEEENSA_6LayoutISE_NSB_IJNSC_ILi0EEESU_SU_EEEEENSB_IJNSA_10UnderscoreESX_SX_EEEEENS7_6detail27Sm100ImplicitGemmTileTraitsINSA_20SM90_TMA_LOAD_IM2COLENSA_14ComposedLayoutINSA_7SwizzleILi2ELi4ELi3EEENSA_18smem_ptr_flag_bitsILi16EEENST_INSB_IJNSC_ILi8EEESH_EEENSB_IJSH_SD_EEEEEEEvEENS11_INSA_13SM90_TMA_LOADENS13_INS14_ILi3ELi4ELi3EEES17_NST_INSB_IJNSC_ILi64EEES18_EEENSB_IJSD_S1G_EEEEEEEvEEEENS_8epilogue10collective18CollectiveEpilogueINS1N_23Sm100TmaWarpSpecializedILi4ELi2ELi32ELb1ELb0EEEJSJ_NSB_IJNST_ISG_SD_EENST_ISH_SD_EEEEESK_NSB_IJNSB_IJllllEEESD_SU_EEESK_S1W_NS1N_6fusion15FusionCallbacksIS1R_NS1X_17LinearCombinationISK_fSK_fLNS_15FloatRoundStyleE2EEESJ_S1U_JEEENSA_5SM1004TMEM4LOAD26SM100_TMEM_LOAD_32dp32b32xES12_S1C_NSA_39AutoVectorizingCopyWithAssumedAlignmentILi128EEENSA_21SM90_TMA_STORE_IM2COLES1C_S28_S28_EEEvvEEEEvNT_6ParamsE,"",@"SHT_CUDA_INFO"
	.sectionflags	@""
	.align	4


	//----- nvinfo : EIATTR_CUDA_API_VERSION
	.align		4
        /*0000*/ 	.byte	0x04, 0x37
        /*0002*/ 	.short	(.L_31 - .L_30)
.L_30:
        /*0004*/ 	.word	0x00000082


	//----- nvinfo : EIATTR_KPARAM_INFO
	.align		4
.L_31:
        /*0008*/ 	.byte	0x04, 0x17
        /*000a*/ 	.short	(.L_33 - .L_32)
.L_32:
        /*000c*/ 	.word	0x00000000
        /*0010*/ 	.short	0x0000
        /*0012*/ 	.short	0x0000
        /*0014*/ 	.byte	0x00, 0xf0, 0x01, 0x24


	//----- nvinfo : EIATTR_AT_ENTRY_FRAGMENTS
	.align		4
.L_33:
        /*0018*/ 	.byte	0x04, 0x4f
        /*001a*/ 	.short	(.L_35 - .L_34)


	//   ....[0]....
.L_34:
        /*001c*/ 	.word	0x00000006


	//----- nvinfo : EIATTR_RESERVED_SMEM_USED
	.align		4
.L_35:
        /*0020*/ 	.byte	0x01, 0x41
	.zero		2


	//----- nvinfo : EIATTR_SPARSE_MMA_MASK
	.align		4
        /*0024*/ 	.byte	0x03, 0x50
        /*0026*/ 	.short	0x0000


	//----- nvinfo : EIATTR_TCGEN05_1CTA_USED
	.align		4
        /*0028*/ 	.byte	0x01, 0x51
	.zero		2


	//----- nvinfo : EIATTR_MAXREG_COUNT
	.align		4
        /*002c*/ 	.byte	0x03, 0x1b
        /*002e*/ 	.short	0x00ff


	//----- nvinfo : EIATTR_NUM_BARRIERS
	.align		4
        /*0030*/ 	.byte	0x02, 0x4c
        /*0032*/ 	.byte	0x07
	.zero		1


	//----- nvinfo : EIATTR_EXTERNS
	.align		4
        /*0034*/ 	.byte	0x04, 0x0f
        /*0036*/ 	.short	(.L_37 - .L_36)


	//   ....[0]....
	.align		4
.L_36:
        /*0038*/ 	.word	index@(__assertfail)


	//----- nvinfo : EIATTR_MERCURY_ISA_VERSION
	.align		4
.L_37:
        /*003c*/ 	.byte	0x03, 0x5f
        /*003e*/ 	.short	0x0101


	//----- nvinfo : EIATTR_INT_WARP_WIDE_INSTR_OFFSETS
	.align		4
        /*0040*/ 	.byte	0x04, 0x31
        /*0042*/ 	.short	(.L_39 - .L_38)


	//   ....[0]....
.L_38:
        /*0044*/ 	.word	0x000041f0


	//   ....[1]....
        /*0048*/ 	.word	0x00004210


	//   ....[2]....
        /*004c*/ 	.word	0x00004240


	//   ....[3]....
        /*0050*/ 	.word	0x00004fd0


	//   ....[4]....
        /*0054*/ 	.word	0x00005040


	//   ....[5]....
        /*0058*/ 	.word	0x00005150


	//   ....[6]....
        /*005c*/ 	.word	0x000051d0


	//   ....[7]....
        /*0060*/ 	.word	0x000052d0


	//   ....[8]....
        /*0064*/ 	.word	0x00005370


	//   ....[9]....
        /*0068*/ 	.word	0x00005460


	//   ....[10]....
        /*006c*/ 	.word	0x00005560


	//----- nvinfo : EIATTR_COOP_GROUP_MASK_REGIDS
	.align		4
.L_39:
        /*0070*/ 	.byte	0x04, 0x29
        /*0072*/ 	.short	(.L_41 - .L_40)


	//   ....[0]....
.L_40:
        /*0074*/ 	.word	0xffffffff


	//   ....[1]....
        /*0078*/ 	.word	0xffffffff


	//   ....[2]....
        /*007c*/ 	.word	0xffffffff


	//   ....[3]....
        /*0080*/ 	.word	0xffffffff


	//   ....[4]....
        /*0084*/ 	.word	0xffffffff


	//   ....[5]....
        /*0088*/ 	.word	0xffffffff


	//   ....[6]....
        /*008c*/ 	.word	0xffffffff


	//   ....[7]....
        /*0090*/ 	.word	0xffffffff


	//   ....[8]....
        /*0094*/ 	.word	0xffffffff


	//   ....[9]....
        /*0098*/ 	.word	0xffffffff


	//   ....[10]....
        /*009c*/ 	.word	0xffffffff


	//   ....[11]....
        /*00a0*/ 	.word	0xffffffff


	//----- nvinfo : EIATTR_COOP_GROUP_INSTR_OFFSETS
	.align		4
.L_41:
        /*00a4*/ 	.byte	0x04, 0x28
        /*00a6*/ 	.short	(.L_43 - .L_42)


	//   ....[0]....
.L_42:
        /*00a8*/ 	.word	0x00000090


	//   ....[1]....
        /*00ac*/ 	.word	0x00000500


	//   ....[2]....
        /*00b0*/ 	.word	0x000007a0


	//   ....[3]....
        /*00b4*/ 	.word	0x00000940


	//   ....[4]....
        /*00b8*/ 	.word	0x00000a40


	//   ....[5]....
        /*00bc*/ 	.word	0x00000b90


	//   ....[6]....
        /*00c0*/ 	.word	0x000024d0


	//   ....[7]....
        /*00c4*/ 	.word	0x00003630


	//   ....[8]....
        /*00c8*/ 	.word	0x00003840


	//   ....[9]....
        /*00cc*/ 	.word	0x00003870


	//   ....[10]....
        /*00d0*/ 	.word	0x000040d0


	//   ....[11]....
        /*00d4*/ 	.word	0x00004310


	//----- nvinfo : EIATTR_VRC_CTA_INIT_COUNT
	.align		4
.L_43:
        /*00d8*/ 	.byte	0x02, 0x4a
        /*00da*/ 	.byte	0x80
	.zero		1


	//----- nvinfo : EIATTR_SYSCALL_OFFSETS
	.align		4
        /*00dc*/ 	.byte	0x04, 0x46
        /*00de*/ 	.short	(.L_45 - .L_44)


	//   ....[0]....
.L_44:
        /*00e0*/ 	.word	0x00006170


	//   ....[1]....
        /*00e4*/ 	.word	0x00006260


	//   ....[2]....
        /*00e8*/ 	.word	0x00006c30


	//   ....[3]....
        /*00ec*/ 	.word	0x000078e0


	//   ....[4]....
        /*00f0*/ 	.word	0x00008560


	//   ....[5]....
        /*00f4*/ 	.word	0x000091d0


	//----- nvinfo : EIATTR_MBARRIER_INSTR_OFFSETS
	.align		4
.L_45:
        /*00f8*/ 	.byte	0x04, 0x39
        /*00fa*/ 	.short	(.L_47 - .L_46)


	//   ....[0]....
.L_46:
        /*00fc*/ 	.word	0x00000600
        /*0100*/ 	.word	0x000000ff
        /*0104*/ 	.word	0x00000000
        /*0108*/ 	.short	0x0100
        /*010a*/ 	.byte	0x04
	.zero		1


	//   ....[1]....
        /*010c*/ 	.word	0x00000610
        /*0110*/ 	.word	0x000000ff
        /*0114*/ 	.word	0x00000060
        /*0118*/ 	.short	0x0100
        /*011a*/ 	.byte	0x04
	.zero		1


	//   ....[2]....
        /*011c*/ 	.word	0x00000620
        /*0120*/ 	.word	0x000000ff
        /*0124*/ 	.word	0x00000008
        /*0128*/ 	.short	0x0100
        /*012a*/ 	.byte	0x04
	.zero		1


	//   ....[3]....
        /*012c*/ 	.word	0x00000630
        /*0130*/ 	.word	0x000000ff
        /*0134*/ 	.word	0x00000068
        /*0138*/ 	.short	0x0100
        /*013a*/ 	.byte	0x04
	.zero		1


	//   ....[4]....
        /*013c*/ 	.word	0x00000640
        /*0140*/ 	.word	0x000000ff
        /*0144*/ 	.word	0x00000010
        /*0148*/ 	.short	0x0100
        /*014a*/ 	.byte	0x04
	.zero		1


	//   ....[5]....
        /*014c*/ 	.word	0x00000650
        /*0150*/ 	.word	0x000000ff
        /*0154*/ 	.word	0x00000070
        /*0158*/ 	.short	0x0100
        /*015a*/ 	.byte	0x04
	.zero		1


	//   ....[6]....
        /*015c*/ 	.word	0x00000660
        /*0160*/ 	.word	0x000000ff
        /*0164*/ 	.word	0x00000018
        /*0168*/ 	.short	0x0100
        /*016a*/ 	.byte	0x04
	.zero		1


	//   ....[7]....
        /*016c*/ 	.word	0x00000670
        /*0170*/ 	.word	0x000000ff
        /*0174*/ 	.word	0x00000078
        /*0178*/ 	.short	0x0100
        /*017a*/ 	.byte	0x04
	.zero		1


	//   ....[8]....
        /*017c*/ 	.word	0x00000680
        /*0180*/ 	.word	0x000000ff
        /*0184*/ 	.word	0x00000020
        /*0188*/ 	.short	0x0100
        /*018a*/ 	.byte	0x04
	.zero		1


	//   ....[9]....
        /*018c*/ 	.word	0x00000690
        /*0190*/ 	.word	0x000000ff
        /*0194*/ 	.word	0x00000080
        /*0198*/ 	.short	0x0100
        /*019a*/ 	.byte	0x04
	.zero		1


	//   ....[10]....
        /*019c*/ 	.word	0x000006a0
        /*01a0*/ 	.word	0x000000ff
        /*01a4*/ 	.word	0x00000028
        /*01a8*/ 	.short	0x0100
        /*01aa*/ 	.byte	0x04
	.zero		1


	//   ....[11]....
        /*01ac*/ 	.word	0x000006b0
        /*01b0*/ 	.word	0x000000ff
        /*01b4*/ 	.word	0x00000088
        /*01b8*/ 	.short	0x0100
        /*01ba*/ 	.byte	0x04
	.zero		1


	//   ....[12]....
        /*01bc*/ 	.word	0x000006c0
        /*01c0*/ 	.word	0x000000ff
        /*01c4*/ 	.word	0x00000030
        /*01c8*/ 	.short	0x0100
        /*01ca*/ 	.byte	0x04
	.zero		1


	//   ....[13]....
        /*01cc*/ 	.word	0x000006d0
        /*01d0*/ 	.word	0x000000ff
        /*01d4*/ 	.word	0x00000090
        /*01d8*/ 	.short	0x0100
        /*01da*/ 	.byte	0x04
	.zero		1


	//   ....[14]....
        /*01dc*/ 	.word	0x000006e0
        /*01e0*/ 	.word	0x000000ff
        /*01e4*/ 	.word	0x00000038
        /*01e8*/ 	.short	0x0100
        /*01ea*/ 	.byte	0x04
	.zero		1


	//   ....[15]....
        /*01ec*/ 	.word	0x000006f0
        /*01f0*/ 	.word	0x000000ff
        /*01f4*/ 	.word	0x00000098
        /*01f8*/ 	.short	0x0100
        /*01fa*/ 	.byte	0x04
	.zero		1


	//   ....[16]....
        /*01fc*/ 	.word	0x00000700
        /*0200*/ 	.word	0x000000ff
        /*0204*/ 	.word	0x00000040
        /*0208*/ 	.short	0x0100
        /*020a*/ 	.byte	0x04
	.zero		1


	//   ....[17]....
        /*020c*/ 	.word	0x00000710
        /*0210*/ 	.word	0x000000ff
        /*0214*/ 	.word	0x000000a0
        /*0218*/ 	.short	0x0100
        /*021a*/ 	.byte	0x04
	.zero		1


	//   ....[18]....
        /*021c*/ 	.word	0x00000720
        /*0220*/ 	.word	0x000000ff
        /*0224*/ 	.word	0x00000048
        /*0228*/ 	.short	0x0100
        /*022a*/ 	.byte	0x04
	.zero		1


	//   ....[19]....
        /*022c*/ 	.word	0x00000730
        /*0230*/ 	.word	0x000000ff
        /*0234*/ 	.word	0x000000a8
        /*0238*/ 	.short	0x0100
        /*023a*/ 	.byte	0x04
	.zero		1


	//   ....[20]....
        /*023c*/ 	.word	0x00000740
        /*0240*/ 	.word	0x000000ff
        /*0244*/ 	.word	0x00000050
        /*0248*/ 	.short	0x0100
        /*024a*/ 	.byte	0x04
	.zero		1


	//   ....[21]....
        /*024c*/ 	.word	0x00000750
        /*0250*/ 	.word	0x000000ff
        /*0254*/ 	.word	0x000000b0
        /*0258*/ 	.short	0x0100
        /*025a*/ 	.byte	0x04
	.zero		1


	//   ....[22]....
        /*025c*/ 	.word	0x00000760
        /*0260*/ 	.word	0x000000ff
        /*0264*/ 	.word	0x00000058
        /*0268*/ 	.short	0x0100
        /*026a*/ 	.byte	0x04
	.zero		1


	//   ....[23]....
        /*026c*/ 	.word	0x00000770
        /*0270*/ 	.word	0x000000ff
        /*0274*/ 	.word	0x000000b8
        /*0278*/ 	.short	0x0100
        /*027a*/ 	.byte	0x04
	.zero		1


	//   ....[24]....
        /*027c*/ 	.word	0x000008b0
        /*0280*/ 	.word	0x000000ff
        /*0284*/ 	.word	0x000000c0
        /*0288*/ 	.short	0x0100
        /*028a*/ 	.byte	0x04
	.zero		1


	//   ....[25]....
        /*028c*/ 	.word	0x000008c0
        /*0290*/ 	.word	0x000000ff
        /*0294*/ 	.word	0x000000e0
        /*0298*/ 	.short	0x0100
        /*029a*/ 	.byte	0x04
	.zero		1


	//   ....[26]....
        /*029c*/ 	.word	0x000008d0
        /*02a0*/ 	.word	0x000000ff
        /*02a4*/ 	.word	0x000000c8
        /*02a8*/ 	.short	0x0100
        /*02aa*/ 	.byte	0x04
	.zero		1


	//   ....[27]....
        /*02ac*/ 	.word	0x000008e0
        /*02b0*/ 	.word	0x000000ff
        /*02b4*/ 	.word	0x000000e8
        /*02b8*/ 	.short	0x0100
        /*02ba*/ 	.byte	0x04
	.zero		1


	//   ....[28]....
        /*02bc*/ 	.word	0x000008f0
        /*02c0*/ 	.word	0x000000ff
        /*02c4*/ 	.word	0x000000d0
        /*02c8*/ 	.short	0x0100
        /*02ca*/ 	.byte	0x04
	.zero		1


	//   ....[29]....
        /*02cc*/ 	.word	0x00000900
        /*02d0*/ 	.word	0x000000ff
        /*02d4*/ 	.word	0x000000f0
        /*02d8*/ 	.short	0x0100
        /*02da*/ 	.byte	0x04
	.zero		1


	//   ....[30]....
        /*02dc*/ 	.word	0x00000910
        /*02e0*/ 	.word	0x000000ff
        /*02e4*/ 	.word	0x000000d8
        /*02e8*/ 	.short	0x0100
        /*02ea*/ 	.byte	0x04
	.zero		1


	//   ....[31]....
        /*02ec*/ 	.word	0x00000920
        /*02f0*/ 	.word	0x000000ff
        /*02f4*/ 	.word	0x000000f8
        /*02f8*/ 	.short	0x0100
        /*02fa*/ 	.byte	0x04
	.zero		1


	//   ....[32]....
        /*02fc*/ 	.word	0x00000a10
        /*0300*/ 	.word	0x000000ff
        /*0304*/ 	.word	0x00000100
        /*0308*/ 	.short	0x0100
        /*030a*/ 	.byte	0x06
	.zero		1


	//   ....[33]....
        /*030c*/ 	.word	0x00000a20
        /*0310*/ 	.word	0x000000ff
        /*0314*/ 	.word	0x00000108
        /*0318*/ 	.short	0x0100
        /*031a*/ 	.byte	0x06
	.zero		1


	//   ....[34]....
        /*031c*/ 	.word	0x00000b60
        /*0320*/ 	.word	0x000000ff
        /*0324*/ 	.word	0x00000110
        /*0328*/ 	.short	0x0100
        /*032a*/ 	.byte	0x06
	.zero		1


	//   ....[35]....
        /*032c*/ 	.word	0x00000b70
        /*0330*/ 	.word	0x000000ff
        /*0334*/ 	.word	0x00000118
        /*0338*/ 	.short	0x0100
        /*033a*/ 	.byte	0x06
	.zero		1


	//   ....[36]....
        /*033c*/ 	.word	0x00000cc0
        /*0340*/ 	.word	0x000000ff
        /*0344*/ 	.word	0x00000120
        /*0348*/ 	.short	0x0100
        /*034a*/ 	.byte	0x04
	.zero		1


	//   ....[37]....
        /*034c*/ 	.word	0x00000cd0
        /*0350*/ 	.word	0x000000ff
        /*0354*/ 	.word	0x00000130
        /*0358*/ 	.short	0x0100
        /*035a*/ 	.byte	0x04
	.zero		1


	//   ....[38]....
        /*035c*/ 	.word	0x00000ce0
        /*0360*/ 	.word	0x000000ff
        /*0364*/ 	.word	0x00000128
        /*0368*/ 	.short	0x0100
        /*036a*/ 	.byte	0x04
	.zero		1


	//   ....[39]....
        /*036c*/ 	.word	0x00000cf0
        /*0370*/ 	.word	0x000000ff
        /*0374*/ 	.word	0x00000138
        /*0378*/ 	.short	0x0100
        /*037a*/ 	.byte	0x04
	.zero		1


	//   ....[40]....
        /*037c*/ 	.word	0x00001670
        /*0380*/ 	.word	0x000000ff
        /*0384*/ 	.word	0x00000060
        /*0388*/ 	.short	0x010a
        /*038a*/ 	.byte	0x04
	.zero		1


	//   ....[41]....
        /*038c*/ 	.word	0x00001990
        /*0390*/ 	.word	0x000000ff
        /*0394*/ 	.word	0x00000060
        /*0398*/ 	.short	0x010a
        /*039a*/ 	.byte	0x11
	.zero		1


	//   ....[42]....
        /*039c*/ 	.word	0x00001b00
        /*03a0*/ 	.word	0x000000ff
        /*03a4*/ 	.word	0x00000060
        /*03a8*/ 	.short	0x010a
        /*03aa*/ 	.byte	0x08
	.zero		1


	//   ....[43]....
        /*03ac*/ 	.word	0x00001d80
        /*03b0*/ 	.word	0x000000ff
        /*03b4*/ 	.word	0x00000108
        /*03b8*/ 	.short	0x0101
        /*03ba*/ 	.byte	0x2d
	.zero		1


	//   ....[44]....
        /*03bc*/ 	.word	0x00001db0
        /*03c0*/ 	.word	0x000000ff
        /*03c4*/ 	.word	0x00000060
        /*03c8*/ 	.short	0x010a
        /*03ca*/ 	.byte	0x04
	.zero		1


	//   ....[45]....
        /*03cc*/ 	.word	0x000020a0
        /*03d0*/ 	.word	0x000000ff
        /*03d4*/ 	.word	0x00000060
        /*03d8*/ 	.short	0x010a
        /*03da*/ 	.byte	0x09
	.zero		1


	//   ....[46]....
        /*03dc*/ 	.word	0x00002210
        /*03e0*/ 	.word	0x000000ff
        /*03e4*/ 	.word	0x00000060
        /*03e8*/ 	.short	0x010a
        /*03ea*/ 	.byte	0x08
	.zero		1


	//   ....[47]....
        /*03ec*/ 	.word	0x000024e0
        /*03f0*/ 	.word	0x000000ff
        /*03f4*/ 	.word	0x00000110
        /*03f8*/ 	.short	0x010a
        /*03fa*/ 	.byte	0x2d
	.zero		1


	//   ....[48]....
        /*03fc*/ 	.word	0x000025a0
        /*0400*/ 	.word	0x000000ff
        /*0404*/ 	.word	0x00000000
        /*0408*/ 	.short	0x0101
        /*040a*/ 	.byte	0x04
	.zero		1


	//   ....[49]....
        /*040c*/ 	.word	0x00002ba0
        /*0410*/ 	.word	0x000000ff
        /*0414*/ 	.word	0x00000000
        /*0418*/ 	.short	0x010a
        /*041a*/ 	.byte	0x04
	.zero		1


	//   ....[50]....
        /*041c*/ 	.word	0x00002c40
        /*0420*/ 	.word	0x000000ff
        /*0424*/ 	.word	0x00000000
        /*0428*/ 	.short	0x010a
        /*042a*/ 	.byte	0x05
	.zero		1


	//   ....[51]....
        /*042c*/ 	.word	0x00002ce0
        /*0430*/ 	.word	0x000000ff
        /*0434*/ 	.word	0x00000000
        /*0438*/ 	.short	0x010a
        /*043a*/ 	.byte	0x05
	.zero		1


	//   ....[52]....
        /*043c*/ 	.word	0x00002d80
        /*0440*/ 	.word	0x000000ff
        /*0444*/ 	.word	0x00000000
        /*0448*/ 	.short	0x010a
        /*044a*/ 	.byte	0x05
	.zero		1


	//   ....[53]....
        /*044c*/ 	.word	0x00002e20
        /*0450*/ 	.word	0x000000ff
        /*0454*/ 	.word	0x00000000
        /*0458*/ 	.short	0x010a
        /*045a*/ 	.byte	0x05
	.zero		1


	//   ....[54]....
        /*045c*/ 	.word	0x00002ec0
        /*0460*/ 	.word	0x000000ff
        /*0464*/ 	.word	0x00000000
        /*0468*/ 	.short	0x010a
        /*046a*/ 	.byte	0x05
	.zero		1


	//   ....[55]....
        /*046c*/ 	.word	0x00002f60
        /*0470*/ 	.word	0x000000ff
        /*0474*/ 	.word	0x00000000
        /*0478*/ 	.short	0x010a
        /*047a*/ 	.byte	0x05
	.zero		1


	//   ....[56]....
        /*047c*/ 	.word	0x00003000
        /*0480*/ 	.word	0x000000ff
        /*0484*/ 	.word	0x00000000
        /*0488*/ 	.short	0x010a
        /*048a*/ 	.byte	0x05
	.zero		1


	//   ....[57]....
        /*048c*/ 	.word	0x000030a0
        /*0490*/ 	.word	0x000000ff
        /*0494*/ 	.word	0x00000000
        /*0498*/ 	.short	0x010a
        /*049a*/ 	.byte	0x05
	.zero		1


	//   ....[58]....
        /*049c*/ 	.word	0x00003140
        /*04a0*/ 	.word	0x000000ff
        /*04a4*/ 	.word	0x00000000
        /*04a8*/ 	.short	0x010a
        /*04aa*/ 	.byte	0x05
	.zero		1


	//   ....[59]....
        /*04ac*/ 	.word	0x000031e0
        /*04b0*/ 	.word	0x000000ff
        /*04b4*/ 	.word	0x00000000
        /*04b8*/ 	.short	0x010a
        /*04ba*/ 	.byte	0x05
	.zero		1


	//   ....[60]....
        /*04bc*/ 	.word	0x00003290
        /*04c0*/ 	.word	0x00000000
        /*04c4*/ 	.word	0x00000000
        /*04c8*/ 	.short	0x010a
        /*04ca*/ 	.byte	0xff
	.zero		1


	//   ....[61]....
        /*04cc*/ 	.word	0x000033e0
        /*04d0*/ 	.word	0x000000ff
        /*04d4*/ 	.word	0x00000118
        /*04d8*/ 	.short	0x010a
        /*04da*/ 	.byte	0x04
	.zero		1


	//   ....[62]....
        /*04dc*/ 	.word	0x00003480
        /*04e0*/ 	.word	0x000000ff
        /*04e4*/ 	.word	0x00000110
        /*04e8*/ 	.short	0x010a
        /*04ea*/ 	.byte	0x04
	.zero		1


	//   ....[63]....
        /*04ec*/ 	.word	0x00003520
        /*04f0*/ 	.word	0x000000ff
        /*04f4*/ 	.word	0x00000000
        /*04f8*/ 	.short	0x0101
        /*04fa*/ 	.byte	0x05
	.zero		1


	//   ....[64]....
        /*04fc*/ 	.word	0x00003560
        /*0500*/ 	.word	0x000000ff
        /*0504*/ 	.word	0x00000118
        /*0508*/ 	.short	0x0106
        /*050a*/ 	.byte	0x04
	.zero		1


	//   ....[65]....
        /*050c*/ 	.word	0x000035a0
        /*0510*/ 	.word	0x00000000
        /*0514*/ 	.word	0x00000118
        /*0518*/ 	.short	0x010a
        /*051a*/ 	.byte	0xff
	.zero		1


	//   ....[66]....
        /*051c*/ 	.word	0x00003ad0
        /*0520*/ 	.word	0x000000ff
        /*0524*/ 	.word	0x00000110
        /*0528*/ 	.short	0x010a
        /*052a*/ 	.byte	0x12
	.zero		1


	//   ....[67]....
        /*052c*/ 	.word	0x00003b80
        /*0530*/ 	.word	0x000000ff
        /*0534*/ 	.word	0x00000000
        /*0538*/ 	.short	0x0101
        /*053a*/ 	.byte	0x17
	.zero		1


	//   ....[68]....
        /*053c*/ 	.word	0x00003b90
        /*0540*/ 	.word	0x000000ff
        /*0544*/ 	.word	0x00000130
        /*0548*/ 	.short	0x010a
        /*054a*/ 	.byte	0x16
	.zero		1


	//   ....[69]....
        /*054c*/ 	.word	0x00003c50
        /*0550*/ 	.word	0x000000ff
        /*0554*/ 	.word	0x00000000
        /*0558*/ 	.short	0x010a
        /*055a*/ 	.byte	0x04
	.zero		1


	//   ....[70]....
        /*055c*/ 	.word	0x00003c90
        /*0560*/ 	.word	0x000000ff
        /*0564*/ 	.word	0x00000000
        /*0568*/ 	.short	0x010a
        /*056a*/ 	.byte	0x10
	.zero		1


	//   ....[71]....
        /*056c*/ 	.word	0x00003dd0
        /*0570*/ 	.word	0x000000ff
        /*0574*/ 	.word	0x00000000
        /*0578*/ 	.short	0x010a
        /*057a*/ 	.byte	0x04
	.zero		1


	//   ....[72]....
        /*057c*/ 	.word	0x00004020
        /*0580*/ 	.word	0x000000ff
        /*0584*/ 	.word	0x00000000
        /*0588*/ 	.short	0x010a
        /*058a*/ 	.byte	0x04
	.zero		1


	//   ....[73]....
        /*058c*/ 	.word	0x000040b0
        /*0590*/ 	.word	0x000000ff
        /*0594*/ 	.word	0x00000000
        /*0598*/ 	.short	0x010a
        /*059a*/ 	.byte	0x04
	.zero		1


	//   ....[74]....
        /*059c*/ 	.word	0x00004680
        /*05a0*/ 	.word	0x000000ff
        /*05a4*/ 	.word	0x00000110
        /*05a8*/ 	.short	0x010a
        /*05aa*/ 	.byte	0x14
	.zero		1


	//   ....[75]....
        /*05ac*/ 	.word	0x00004720
        /*05b0*/ 	.word	0x000000ff
        /*05b4*/ 	.word	0x00000000
        /*05b8*/ 	.short	0x0101
        /*05ba*/ 	.byte	0x2f
	.zero		1


	//   ....[76]....
        /*05bc*/ 	.word	0x00004c70
        /*05c0*/ 	.word	0x000000ff
        /*05c4*/ 	.word	0x00000108
        /*05c8*/ 	.short	0x010a
        /*05ca*/ 	.byte	0x14
	.zero		1


	//   ....[77]....
        /*05cc*/ 	.word	0x00004e10
        /*05d0*/ 	.word	0x000000ff
        /*05d4*/ 	.word	0x000000e0
        /*05d8*/ 	.short	0x010a
        /*05da*/ 	.byte	0x14
	.zero		1


	//   ....[78]....
        /*05dc*/ 	.word	0x000050e0
        /*05e0*/ 	.word	0x000000ff
        /*05e4*/ 	.word	0x000000c0
        /*05e8*/ 	.short	0x010b
        /*05ea*/ 	.byte	0x14
	.zero		1


	//   ....[79]....
        /*05ec*/ 	.word	0x000050f0
        /*05f0*/ 	.word	0x000000ff
        /*05f4*/ 	.word	0x00000000
        /*05f8*/ 	.short	0x0101
        /*05fa*/ 	.byte	0x35
	.zero		1


	//   ....[80]....
        /*05fc*/ 	.word	0x00005110
        /*0600*/ 	.word	0x000000ff
        /*0604*/ 	.word	0x000000e8
        /*0608*/ 	.short	0x010a
        /*060a*/ 	.byte	0x14
	.zero		1


	//   ....[81]....
        /*060c*/ 	.word	0x00005260
        /*0610*/ 	.word	0x000000ff
        /*0614*/ 	.word	0x000000c8
        /*0618*/ 	.short	0x010b
        /*061a*/ 	.byte	0x14
	.zero		1


	//   ....[82]....
        /*061c*/ 	.word	0x00005270
        /*0620*/ 	.word	0x000000ff
        /*0624*/ 	.word	0x00000000
        /*0628*/ 	.short	0x0101
        /*062a*/ 	.byte	0x32
	.zero		1


	//   ....[83]....
        /*062c*/ 	.word	0x00005290
        /*0630*/ 	.word	0x000000ff
        /*0634*/ 	.word	0x000000f0
        /*0638*/ 	.short	0x010a
        /*063a*/ 	.byte	0x14
	.zero		1


	//   ....[84]....
        /*063c*/ 	.word	0x00005400
        /*0640*/ 	.word	0x000000ff
        /*0644*/ 	.word	0x000000d0
        /*0648*/ 	.short	0x010b
        /*064a*/ 	.byte	0x14
	.zero		1


	//   ....[85]....
        /*064c*/ 	.word	0x00005410
        /*0650*/ 	.word	0x000000ff
        /*0654*/ 	.word	0x00000000
        /*0658*/ 	.short	0x0101
        /*065a*/ 	.byte	0x31
	.zero		1


	//   ....[86]....
        /*065c*/ 	.word	0x00005420
        /*0660*/ 	.word	0x000000ff
        /*0664*/ 	.word	0x000000f8
        /*0668*/ 	.short	0x010a
        /*066a*/ 	.byte	0x14
	.zero		1


	//   ....[87]....
        /*066c*/ 	.word	0x000055d0
        /*0670*/ 	.word	0x000000ff
        /*0674*/ 	.word	0x000000d8
        /*0678*/ 	.short	0x010b
        /*067a*/ 	.byte	0x14
	.zero		1


	//   ....[88]....
        /*067c*/ 	.word	0x000055e0
        /*0680*/ 	.word	0x000000ff
        /*0684*/ 	.word	0x00000000
        /*0688*/ 	.short	0x0101
        /*068a*/ 	.byte	0x30
	.zero		1


	//   ....[89]....
        /*068c*/ 	.word	0x00005610
        /*0690*/ 	.word	0x000000ff
        /*0694*/ 	.word	0x000000e0
        /*0698*/ 	.short	0x010a
        /*069a*/ 	.byte	0x14
	.zero		1


	//   ....[90]....
        /*069c*/ 	.word	0x00005630
        /*06a0*/ 	.word	0x000000ff
        /*06a4*/ 	.word	0x000000e8
        /*06a8*/ 	.short	0x010a
        /*06aa*/ 	.byte	0x14
	.zero		1


	//   ....[91]....
        /*06ac*/ 	.word	0x00005650
        /*06b0*/ 	.word	0x000000ff
        /*06b4*/ 	.word	0x000000f0
        /*06b8*/ 	.short	0x010a
        /*06ba*/ 	.byte	0x14
	.zero		1


	//   ....[92]....
        /*06bc*/ 	.word	0x00005690
        /*06c0*/ 	.word	0x00000000
        /*06c4*/ 	.word	0x000000f8
        /*06c8*/ 	.short	0x010a
        /*06ca*/ 	.byte	0xff
	.zero		1


	//   ....[93]....
        /*06cc*/ 	.word	0x00005a10
        /*06d0*/ 	.word	0x000000ff
        /*06d4*/ 	.word	0x00000110
        /*06d8*/ 	.short	0x010a
        /*06da*/ 	.byte	0x31
	.zero		1


	//   ....[94]....
        /*06dc*/ 	.word	0x00005ae0
        /*06e0*/ 	.word	0x000000ff
        /*06e4*/ 	.word	0x00000000
        /*06e8*/ 	.short	0x0101
        /*06ea*/ 	.byte	0x04
	.zero		1


	//   ....[95]....
        /*06ec*/ 	.word	0x00006760
        /*06f0*/ 	.word	0x000000ff
        /*06f4*/ 	.word	0x000000c0
        /*06f8*/ 	.short	0x010a
        /*06fa*/ 	.byte	0x31
	.zero		1


	//   ....[96]....
        /*06fc*/ 	.word	0x00006810
        /*0700*/ 	.word	0x00000038
        /*0704*/ 	.word	0x00000120
        /*0708*/ 	.short	0x010a
        /*070a*/ 	.byte	0xff
	.zero		1


	//   ....[97]....
        /*070c*/ 	.word	0x00006a20
        /*0710*/ 	.word	0x000000ff
        /*0714*/ 	.word	0x000000c0
        /*0718*/ 	.short	0x010a
        /*071a*/ 	.byte	0x31
	.zero		1


	//   ....[98]....
        /*071c*/ 	.word	0x00006b10
        /*0720*/ 	.word	0x00000038
        /*0724*/ 	.word	0x00000120
        /*0728*/ 	.short	0x010a
        /*072a*/ 	.byte	0xff
	.zero		1


	//   ....[99]....
        /*072c*/ 	.word	0x00007610
        /*0730*/ 	.word	0x00000000
        /*0734*/ 	.word	0x00000000
        /*0738*/ 	.short	0x0101
        /*073a*/ 	.byte	0xff
	.zero		1


	//   ....[100]....
        /*073c*/ 	.word	0x00007620
        /*0740*/ 	.word	0x00000002
        /*0744*/ 	.word	0x000000c0
        /*0748*/ 	.short	0x010a
        /*074a*/ 	.byte	0xff
	.zero		1


	//   ....[101]....
        /*074c*/ 	.word	0x00007700
        /*0750*/ 	.word	0x00000002
        /*0754*/ 	.word	0x000000c0
        /*0758*/ 	.short	0x010a
        /*075a*/ 	.byte	0xff
	.zero		1


	//   ....[102]....
        /*075c*/ 	.word	0x00008290
        /*0760*/ 	.word	0x00000000
        /*0764*/ 	.word	0x00000000
        /*0768*/ 	.short	0x0101
        /*076a*/ 	.byte	0xff
	.zero		1


	//   ....[103]....
        /*076c*/ 	.word	0x000082b0
        /*0770*/ 	.word	0x00000006
        /*0774*/ 	.word	0x000000c0
        /*0778*/ 	.short	0x010a
        /*077a*/ 	.byte	0xff
	.zero		1


	//   ....[104]....
        /*077c*/ 	.word	0x00008380
        /*0780*/ 	.word	0x00000006
        /*0784*/ 	.word	0x000000c0
        /*0788*/ 	.short	0x010a
        /*078a*/ 	.byte	0xff
	.zero		1


	//   ....[105]....
        /*078c*/ 	.word	0x00008f00
        /*0790*/ 	.word	0x00000000
        /*0794*/ 	.word	0x00000000
        /*0798*/ 	.short	0x0101
        /*079a*/ 	.byte	0xff
	.zero		1


	//   ....[106]....
        /*079c*/ 	.word	0x00008f20
        /*07a0*/ 	.word	0x00000002
        /*07a4*/ 	.word	0x000000c0
        /*07a8*/ 	.short	0x010a
        /*07aa*/ 	.byte	0xff
	.zero		1


	//   ....[107]....
        /*07ac*/ 	.word	0x00008ff0
        /*07b0*/ 	.word	0x00000002
        /*07b4*/ 	.word	0x000000c0
        /*07b8*/ 	.short	0x010a
        /*07ba*/ 	.byte	0xff
	.zero		1


	//   ....[108]....
        /*07bc*/ 	.word	0x00009410
        /*07c0*/ 	.word	0x000000ff
        /*07c4*/ 	.word	0x00000000
        /*07c8*/ 	.short	0x0101
        /*07ca*/ 	.byte	0x04
	.zero		1


	//   ....[109]....
        /*07cc*/ 	.word	0x00009be0
        /*07d0*/ 	.word	0x00000000
        /*07d4*/ 	.word	0x00000000
        /*07d8*/ 	.short	0x0101
        /*07da*/ 	.byte	0xff
	.zero		1


	//   ....[110]....
        /*07dc*/ 	.word	0x00009e60
        /*07e0*/ 	.word	0x000000ff
        /*07e4*/ 	.word	0x00000000
        /*07e8*/ 	.short	0x0101
        /*07ea*/ 	.byte	0x04
	.zero		1


	//   ....[111]....
        /*07ec*/ 	.word	0x00009e90
        /*07f0*/ 	.word	0x00000000
        /*07f4*/ 	.word	0x00000060
        /*07f8*/ 	.short	0x010a
        /*07fa*/ 	.byte	0xff
	.zero		1


	//   ....[112]....
        /*07fc*/ 	.word	0x00009ef0
        /*0800*/ 	.word	0x00000000
        /*0804*/ 	.word	0x00000060
        /*0808*/ 	.short	0x010a
        /*080a*/ 	.byte	0xff
	.zero		1


	//   ....[113]....
        /*080c*/ 	.word	0x00009f50
        /*0810*/ 	.word	0x00000000
        /*0814*/ 	.word	0x00000110
        /*0818*/ 	.short	0x010a
        /*081a*/ 	.byte	0xff
	.zero		1


	//   ....[114]....
        /*081c*/ 	.word	0x00009fb0
        /*0820*/ 	.word	0x00000000
        /*0824*/ 	.word	0x00000000
        /*0828*/ 	.short	0x010a
        /*082a*/ 	.byte	0xff
	.zero		1


	//   ....[115]....
        /*082c*/ 	.word	0x0000a010
        /*0830*/ 	.word	0x00000000
        /*0834*/ 	.word	0x00000000
        /*0838*/ 	.short	0x010a
        /*083a*/ 	.byte	0xff
	.zero		1


	//   ....[116]....
        /*083c*/ 	.word	0x0000a070
        /*0840*/ 	.word	0x00000000
        /*0844*/ 	.word	0x00000000
        /*0848*/ 	.short	0x010a
        /*084a*/ 	.byte	0xff
	.zero		1


	//   ....[117]....
        /*084c*/ 	.word	0x0000a0d0
        /*0850*/ 	.word	0x00000000
        /*0854*/ 	.word	0x00000000
        /*0858*/ 	.short	0x010a
        /*085a*/ 	.byte	0xff
	.zero		1


	//   ....[118]....
        /*085c*/ 	.word	0x0000a130
        /*0860*/ 	.word	0x00000000
        /*0864*/ 	.word	0x00000000
        /*0868*/ 	.short	0x010a
        /*086a*/ 	.byte	0xff
	.zero		1


	//   ....[119]....
        /*086c*/ 	.word	0x0000a190
        /*0870*/ 	.word	0x00000000
        /*0874*/ 	.word	0x00000000
        /*0878*/ 	.short	0x010a
        /*087a*/ 	.byte	0xff
	.zero		1


	//   ....[120]....
        /*087c*/ 	.word	0x0000a1f0
        /*0880*/ 	.word	0x00000000
        /*0884*/ 	.word	0x00000000
        /*0888*/ 	.short	0x010a
        /*088a*/ 	.byte	0xff
	.zero		1


	//   ....[121]....
        /*088c*/ 	.word	0x0000a250
        /*0890*/ 	.word	0x00000000
        /*0894*/ 	.word	0x00000000
        /*0898*/ 	.short	0x010a
        /*089a*/ 	.byte	0xff
	.zero		1


	//   ....[122]....
        /*089c*/ 	.word	0x0000a2b0
        /*08a0*/ 	.word	0x00000000
        /*08a4*/ 	.word	0x00000000
        /*08a8*/ 	.short	0x010a
        /*08aa*/ 	.byte	0xff
	.zero		1


	//   ....[123]....
        /*08ac*/ 	.word	0x0000a310
        /*08b0*/ 	.word	0x00000000
        /*08b4*/ 	.word	0x00000000
        /*08b8*/ 	.short	0x010a
        /*08ba*/ 	.byte	0xff
	.zero		1


	//   ....[124]....
        /*08bc*/ 	.word	0x0000a370
        /*08c0*/ 	.word	0x00000000
        /*08c4*/ 	.word	0x00000000
        /*08c8*/ 	.short	0x010a
        /*08ca*/ 	.byte	0xff
	.zero		1


	//   ....[125]....
        /*08cc*/ 	.word	0x0000a3d0
        /*08d0*/ 	.word	0x00000004
        /*08d4*/ 	.word	0x00000118
        /*08d8*/ 	.short	0x010a
        /*08da*/ 	.byte	0xff
	.zero		1


	//   ....[126]....
        /*08dc*/ 	.word	0x0000a430
        /*08e0*/ 	.word	0x00000004
        /*08e4*/ 	.word	0x00000110
        /*08e8*/ 	.short	0x010a
        /*08ea*/ 	.byte	0xff
	.zero		1


	//   ....[127]....
        /*08ec*/ 	.word	0x0000a490
        /*08f0*/ 	.word	0x00000000
        /*08f4*/ 	.word	0x00000110
        /*08f8*/ 	.short	0x010a
        /*08fa*/ 	.byte	0xff
	.zero		1


	//   ....[128]....
        /*08fc*/ 	.word	0x0000a4f0
        /*0900*/ 	.word	0x00000004
        /*0904*/ 	.word	0x00000130
        /*0908*/ 	.short	0x010a
        /*090a*/ 	.byte	0xff
	.zero		1


	//   ....[129]....
        /*090c*/ 	.word	0x0000a550
        /*0910*/ 	.word	0x00000000
        /*0914*/ 	.word	0x00000000
        /*0918*/ 	.short	0x010a
        /*091a*/ 	.byte	0xff
	.zero		1


	//   ....[130]....
        /*091c*/ 	.word	0x0000a5b0
        /*0920*/ 	.word	0x00000000
        /*0924*/ 	.word	0x00000000
        /*0928*/ 	.short	0x010a
        /*092a*/ 	.byte	0xff
	.zero		1


	//   ....[131]....
        /*092c*/ 	.word	0x0000a610
        /*0930*/ 	.word	0x00000000
        /*0934*/ 	.word	0x00000000
        /*0938*/ 	.short	0x010a
        /*093a*/ 	.byte	0xff
	.zero		1


	//   ....[132]....
        /*093c*/ 	.word	0x0000a670
        /*0940*/ 	.word	0x00000000
        /*0944*/ 	.word	0x00000110
        /*0948*/ 	.short	0x010a
        /*094a*/ 	.byte	0xff
	.zero		1


	//   ....[133]....
        /*094c*/ 	.word	0x0000a6d0
        /*0950*/ 	.word	0x00000000
        /*0954*/ 	.word	0x00000108
        /*0958*/ 	.short	0x010a
        /*095a*/ 	.byte	0xff
	.zero		1


	//   ....[134]....
        /*095c*/ 	.word	0x0000a730
        /*0960*/ 	.word	0x00000002
        /*0964*/ 	.word	0x000000e0
        /*0968*/ 	.short	0x010a
        /*096a*/ 	.byte	0xff
	.zero		1


	//   ....[135]....
        /*096c*/ 	.word	0x0000a790
        /*0970*/ 	.word	0x00000002
        /*0974*/ 	.word	0x000000e8
        /*0978*/ 	.short	0x010a
        /*097a*/ 	.byte	0xff
	.zero		1


	//   ....[136]....
        /*097c*/ 	.word	0x0000a7f0
        /*0980*/ 	.word	0x00000002
        /*0984*/ 	.word	0x000000f0
        /*0988*/ 	.short	0x010a
        /*098a*/ 	.byte	0xff
	.zero		1


	//   ....[137]....
        /*098c*/ 	.word	0x0000a850
        /*0990*/ 	.word	0x00000000
        /*0994*/ 	.word	0x000000f8
        /*0998*/ 	.short	0x010a
        /*099a*/ 	.byte	0xff
	.zero		1


	//   ....[138]....
        /*099c*/ 	.word	0x0000a8b0
        /*09a0*/ 	.word	0x00000000
        /*09a4*/ 	.word	0x000000e0
        /*09a8*/ 	.short	0x010a
        /*09aa*/ 	.byte	0xff
	.zero		1


	//   ....[139]....
        /*09ac*/ 	.word	0x0000a910
        /*09b0*/ 	.word	0x00000000
        /*09b4*/ 	.word	0x000000e8
        /*09b8*/ 	.short	0x010a
        /*09ba*/ 	.byte	0xff
	.zero		1


	//   ....[140]....
        /*09bc*/ 	.word	0x0000a970
        /*09c0*/ 	.word	0x00000000
        /*09c4*/ 	.word	0x000000f0
        /*09c8*/ 	.short	0x010a
        /*09ca*/ 	.byte	0xff
	.zero		1


	//   ....[141]....
        /*09cc*/ 	.word	0x0000a9d0
        /*09d0*/ 	.word	0x00000000
        /*09d4*/ 	.word	0x00000110
        /*09d8*/ 	.short	0x010a
        /*09da*/ 	.byte	0xff
	.zero		1


	//   ....[142]....
        /*09dc*/ 	.word	0x0000aa30
        /*09e0*/ 	.word	0x00000002
        /*09e4*/ 	.word	0x000000c0
        /*09e8*/ 	.short	0x010a
        /*09ea*/ 	.byte	0xff
	.zero		1


	//   ....[143]....
        /*09ec*/ 	.word	0x0000aa80
        /*09f0*/ 	.word	0x00000038
        /*09f4*/ 	.word	0x00000120
        /*09f8*/ 	.short	0x010a
        /*09fa*/ 	.byte	0xff
	.zero		1


	//   ....[144]....
        /*09fc*/ 	.word	0x0000aad0
        /*0a00*/ 	.word	0x00000002
        /*0a04*/ 	.word	0x000000c0
        /*0a08*/ 	.short	0x010a
        /*0a0a*/ 	.byte	0xff
	.zero		1


	//   ....[145]....
        /*0a0c*/ 	.word	0x0000ab20
        /*0a10*/ 	.word	0x00000006
        /*0a14*/ 	.word	0x000000c0
        /*0a18*/ 	.short	0x010a
        /*0a1a*/ 	.byte	0xff
	.zero		1


	//   ....[146]....
        /*0a1c*/ 	.word	0x0000ab70
        /*0a20*/ 	.word	0x00000002
        /*0a24*/ 	.word	0x000000c0
        /*0a28*/ 	.short	0x010a
        /*0a2a*/ 	.byte	0xff
	.zero		1


	//----- nvinfo : EIATTR_NUM_MBARRIERS
	.align		4
.L_47:
        /*0a2c*/ 	.byte	0x03, 0x38
        /*0a2e*/ 	.short	0x0028


	//----- nvinfo : EIATTR_EXIT_INSTR_OFFSETS
	.align		4
        /*0a30*/ 	.byte	0x04, 0x1c
        /*0a32*/ 	.short	(.L_49 - .L_48)


	//   ....[0]....
.L_48:
        /*0a34*/ 	.word	0x000032c0


	//   ....[1]....
        /*0a38*/ 	.word	0x00003570


	//   ....[2]....
        /*0a3c*/ 	.word	0x000035d0


	//   ....[3]....
        /*0a40*/ 	.word	0x00004320


	//   ....[4]....
        /*0a44*/ 	.word	0x000056c0


	//   ....[5]....
        /*0a48*/ 	.word	0x00005700


	//   ....[6]....
        /*0a4c*/ 	.word	0x00009d40


	//   ....[7]....
        /*0a50*/ 	.word	0x00009dc0


	//   ....[8]....
        /*0a54*/ 	.word	0x00009df0


	//   ....[9]....
        /*0a58*/ 	.word	0x00009e70


	//----- nvinfo : EIATTR_MAX_THREADS
	.align		4
.L_49:
        /*0a5c*/ 	.byte	0x04, 0x05
        /*0a5e*/ 	.short	(.L_51 - .L_50)
.L_50:
        /*0a60*/ 	.word	0x00000100
        /*0a64*/ 	.word	0x00000001
        /*0a68*/ 	.word	0x00000001


	//----- nvinfo : EIATTR_CRS_STACK_SIZE
	.align		4
.L_51:
        /*0a6c*/ 	.byte	0x04, 0x1e
        /*0a6e*/ 	.short	(.L_53 - .L_52)
.L_52:
        /*0a70*/ 	.word	0x00000000


	//----- nvinfo : EIATTR_CBANK_PARAM_SIZE
	.align		4
.L_53:
        /*0a74*/ 	.byte	0x03, 0x19
        /*0a76*/ 	.short	0x0900


	//----- nvinfo : EIATTR_PARAM_CBANK
	.align		4
        /*0a78*/ 	.byte	0x04, 0x0a
        /*0a7a*/ 	.short	(.L_55 - .L_54)
	.align		4
.L_54:
        /*0a7c*/ 	.word	index@(.nv.constant0._ZN7cutlass13device_kernelINS_4conv6kernel13ConvUniversalINS1_16ConvProblemShapeILNS1_8OperatorE1ELi3EEENS1_10collective14CollectiveConvINS1_47MainloopSm100TmaUmmaWarpSpecializedImplicitGemmILS5_1ELi12ELi3ELi1ELi2EN4cute5tupleIJNSA_1CILi1EEESD_SD_EEEEENSB_IJNSC_ILi128EEESG_NSB_IJNSC_ILi32EEEEEEEEENS_10bfloat16_tESK_NSA_8TiledMMAINSA_8MMA_AtomIJNSA_20SM100_MMA_F16BF16_SSISK_SK_fLi128ELi128ELNSA_4UMMA5MajorE0ELSP_1ELNSO_7ScaleInE0ELSQ_0EEEEEENSA_6LayoutISE_NSB_IJNSC_ILi0EEESU_SU_EEEEENSB_IJNSA_10UnderscoreESX_SX_EEEEENS7_6detail27Sm100ImplicitGemmTileTraitsINSA_20SM90_TMA_LOAD_IM2COLENSA_14ComposedLayoutINSA_7SwizzleILi2ELi4ELi3EEENSA_18smem_ptr_flag_bitsILi16EEENST_INSB_IJNSC_ILi8EEESH_EEENSB_IJSH_SD_EEEEEEEvEENS11_INSA_13SM90_TMA_LOADENS13_INS14_ILi3ELi4ELi3EEES17_NST_INSB_IJNSC_ILi64EEES18_EEENSB_IJSD_S1G_EEEEEEEvEEEENS_8epilogue10collective18CollectiveEpilogueINS1N_23Sm100TmaWarpSpecializedILi4ELi2ELi32ELb1ELb0EEEJSJ_NSB_IJNST_ISG_SD_EENST_ISH_SD_EEEEESK_NSB_IJNSB_IJllllEEESD_SU_EEESK_S1W_NS1N_6fusion15FusionCallbacksIS1R_NS1X_17LinearCombinationISK_fSK_fLNS_15FloatRoundStyleE2EEESJ_S1U_JEEENSA_5SM1004TMEM4LOAD26SM100_TMEM_LOAD_32dp32b32xES12_S1C_NSA_39AutoVectorizingCopyWithAssumedAlignmentILi128EEENSA_21SM90_TMA_STORE_IM2COLES1C_S28_S28_EEEvvEEEEvNT_6ParamsE)
        /*0a80*/ 	.short	0x0380
        /*0a82*/ 	.short	0x0900


	//----- nvinfo : EIATTR_SW_WAR
	.align		4
.L_55:
        /*0a84*/ 	.byte	0x04, 0x36
        /*0a86*/ 	.short	(.L_57 - .L_56)
.L_56:
        /*0a88*/ 	.word	0x00000008
.L_57:


//--------------------- .nv.callgraph             --------------------------
	.section	.nv.callgraph,"",@"SHT_CUDA_CALLGRAPH"
	.align	4
	.sectionentsize	8
	.align		4
        /*0000*/ 	.word	0x00000000
	.align		4
        /*0004*/ 	.word	0xffffffff
	.align		4
        /*0008*/ 	.word	index@(_ZN7cutlass13device_kernelINS_4conv6kernel13ConvUniversalINS1_16ConvProblemShapeILNS1_8OperatorE1ELi3EEENS1_10collective14CollectiveConvINS1_47MainloopSm100TmaUmmaWarpSpecializedImplicitGemmILS5_1ELi12ELi3ELi1ELi2EN4cute5tupleIJNSA_1CILi1EEESD_SD_EEEEENSB_IJNSC_ILi128EEESG_NSB_IJNSC_ILi32EEEEEEEEENS_10bfloat16_tESK_NSA_8TiledMMAINSA_8MMA_AtomIJNSA_20SM100_MMA_F16BF16_SSISK_SK_fLi128ELi128ELNSA_4UMMA5MajorE0ELSP_1ELNSO_7ScaleInE0ELSQ_0EEEEEENSA_6LayoutISE_NSB_IJNSC_ILi0EEESU_SU_EEEEENSB_IJNSA_10UnderscoreESX_SX_EEEEENS7_6detail27Sm100ImplicitGemmTileTraitsINSA_20SM90_TMA_LOAD_IM2COLENSA_14ComposedLayoutINSA_7SwizzleILi2ELi4ELi3EEENSA_18smem_ptr_flag_bitsILi16EEENST_INSB_IJNSC_ILi8EEESH_EEENSB_IJSH_SD_EEEEEEEvEENS11_INSA_13SM90_TMA_LOADENS13_INS14_ILi3ELi4ELi3EEES17_NST_INSB_IJNSC_ILi64EEES18_EEENSB_IJSD_S1G_EEEEEEEvEEEENS_8epilogue10collective18CollectiveEpilogueINS1N_23Sm100TmaWarpSpecializedILi4ELi2ELi32ELb1ELb0EEEJSJ_NSB_IJNST_ISG_SD_EENST_ISH_SD_EEEEESK_NSB_IJNSB_IJllllEEESD_SU_EEESK_S1W_NS1N_6fusion15FusionCallbacksIS1R_NS1X_17LinearCombinationISK_fSK_fLNS_15FloatRoundStyleE2EEESJ_S1U_JEEENSA_5SM1004TMEM4LOAD26SM100_TMEM_LOAD_32dp32b32xES12_S1C_NSA_39AutoVectorizingCopyWithAssumedAlignmentILi128EEENSA_21SM90_TMA_STORE_IM2COLES1C_S28_S28_EEEvvEEEEvNT_6ParamsE)
	.align		4
        /*000c*/ 	.word	index@(__assertfail)
	.align		4
        /*0010*/ 	.word	0x00000000
	.align		4
        /*0014*/ 	.word	0xfffffffe
	.align		4
        /*0018*/ 	.word	0x00000000
	.align		4
        /*001c*/ 	.word	0xfffffffd
	.align		4
        /*0020*/ 	.word	0x00000000
	.align		4
        /*0024*/ 	.word	0xfffffffc


//--------------------- .nv.constant4             --------------------------
	.section	.nv.constant4,"a",@progbits
	.align	8
	.align		8
.nv.constant4:
        /*0000*/ 	.dword	__assertfail
	.align		8
        /*0008*/ 	.dword	__unnamed_1
	.align		8
        /*0010*/ 	.dword	__unnamed_2
	.align		8
        /*0018*/ 	.dword	_ZN39_INTERNAL_1c5e6dd5_4_k_cu_1442d437_29784cuda3std3__45__cpo5beginE
	.align		8
        /*0020*/ 	.dword	_ZN39_INTERNAL_1c5e6dd5_4_k_cu_1442d437_29784cuda3std3__45__cpo3endE
	.align		8
        /*0028*/ 	.dword	_ZN39_INTERNAL_1c5e6dd5_4_k_cu_1442d437_29784cuda3std3__45__cpo6cbeginE
	.align		8
        /*0030*/ 	.dword	_ZN39_INTERNAL_1c5e6dd5_4_k_cu_1442d437_29784cuda3std3__45__cpo4cendE
	.align		8
        /*0038*/ 	.dword	_ZN39_INTERNAL_1c5e6dd5_4_k_cu_1442d437_29784cuda3std3__441_GLOBAL__N__1c5e6dd5_4_k_cu_1442d437_29786ignoreE
	.align		8
        /*0040*/ 	.dword	_ZN39_INTERNAL_1c5e6dd5_4_k_cu_1442d437_29784cuda3std3__419piecewise_constructE
	.align		8
        /*0048*/ 	.dword	_ZN39_INTERNAL_1c5e6dd5_4_k_cu_1442d437_29784cuda3std3__48in_placeE
	.align		8
        /*0050*/ 	.dword	_ZN39_INTERNAL_1c5e6dd5_4_k_cu_1442d437_29784cuda3std6ranges3__45__cpo4swapE
	.align		8
        /*0058*/ 	.dword	_ZN39_INTERNAL_1c5e6dd5_4_k_cu_1442d437_29784cuda3std6ranges3__45__cpo9iter_moveE
	.align		8
        /*0060*/ 	.dword	_ZN39_INTERNAL_1c5e6dd5_4_k_cu_1442d437_29784cute7productE
	.align		8
        /*0068*/ 	.dword	_ZN39_INTERNAL_1c5e6dd5_4_k_cu_1442d437_29784cute1_E
	.align		8
        /*0070*/ 	.dword	$str$27
	.align		8
        /*0078*/ 	.dword	$str$28
	.align		8
        /*0080*/ 	.dword	$str$29
	.align		8
        /*0088*/ 	.dword	$str$30


//--------------------- .text._ZN7cutlass13device_kernelINS_4conv6kernel13ConvUniversalINS1_16ConvProblemShapeILNS1_8OperatorE1ELi3EEENS1_10collective14CollectiveConvINS1_47MainloopSm100TmaUmmaWarpSpecializedImplicitGemmILS5_1ELi12ELi3ELi1ELi2EN4cute5tupleIJNSA_1CILi1EEESD_SD_EEEEENSB_IJNSC_ILi128EEESG_NSB_IJNSC_ILi32EEEEEEEEENS_10bfloat16_tESK_NSA_8TiledMMAINSA_8MMA_AtomIJNSA_20SM100_MMA_F16BF16_SSISK_SK_fLi128ELi128ELNSA_4UMMA5MajorE0ELSP_1ELNSO_7ScaleInE0ELSQ_0EEEEEENSA_6LayoutISE_NSB_IJNSC_ILi0EEESU_SU_EEEEENSB_IJNSA_10UnderscoreESX_SX_EEEEENS7_6detail27Sm100ImplicitGemmTileTraitsINSA_20SM90_TMA_LOAD_IM2COLENSA_14ComposedLayoutINSA_7SwizzleILi2ELi4ELi3EEENSA_18smem_ptr_flag_bitsILi16EEENST_INSB_IJNSC_ILi8EEESH_EEENSB_IJSH_SD_EEEEEEEvEENS11_INSA_13SM90_TMA_LOADENS13_INS14_ILi3ELi4ELi3EEES17_NST_INSB_IJNSC_ILi64EEES18_EEENSB_IJSD_S1G_EEEEEEEvEEEENS_8epilogue10collective18CollectiveEpilogueINS1N_23Sm100TmaWarpSpecializedILi4ELi2ELi32ELb1ELb0EEEJSJ_NSB_IJNST_ISG_SD_EENST_ISH_SD_EEEEESK_NSB_IJNSB_IJllllEEESD_SU_EEESK_S1W_NS1N_6fusion15FusionCallbacksIS1R_NS1X_17LinearCombinationISK_fSK_fLNS_15FloatRoundStyleE2EEESJ_S1U_JEEENSA_5SM1004TMEM4LOAD26SM100_TMEM_LOAD_32dp32b32xES12_S1C_NSA_39AutoVectorizingCopyWithAssumedAlignmentILi128EEENSA_21SM90_TMA_STORE_IM2COLES1C_S28_S28_EEEvvEEEEvNT_6ParamsE --------------------------
	.section	.text._ZN7cutlass13device_kernelINS_4conv6kernel13ConvUniversalINS1_16ConvProblemShapeILNS1_8OperatorE1ELi3EEENS1_10collective14CollectiveConvINS1_47MainloopSm100TmaUmmaWarpSpecializedImplicitGemmILS5_1ELi12ELi3ELi1ELi2EN4cute5tupleIJNSA_1CILi1EEESD_SD_EEEEENSB_IJNSC_ILi128EEESG_NSB_IJNSC_ILi32EEEEEEEEENS_10bfloat16_tESK_NSA_8TiledMMAINSA_8MMA_AtomIJNSA_20SM100_MMA_F16BF16_SSISK_SK_fLi128ELi128ELNSA_4UMMA5MajorE0ELSP_1ELNSO_7ScaleInE0ELSQ_0EEEEEENSA_6LayoutISE_NSB_IJNSC_ILi0EEESU_SU_EEEEENSB_IJNSA_10UnderscoreESX_SX_EEEEENS7_6detail27Sm100ImplicitGemmTileTraitsINSA_20SM90_TMA_LOAD_IM2COLENSA_14ComposedLayoutINSA_7SwizzleILi2ELi4ELi3EEENSA_18smem_ptr_flag_bitsILi16EEENST_INSB_IJNSC_ILi8EEESH_EEENSB_IJSH_SD_EEEEEEEvEENS11_INSA_13SM90_TMA_LOADENS13_INS14_ILi3ELi4ELi3EEES17_NST_INSB_IJNSC_ILi64EEES18_EEENSB_IJSD_S1G_EEEEEEEvEEEENS_8epilogue10collective18CollectiveEpilogueINS1N_23Sm100TmaWarpSpecializedILi4ELi2ELi32ELb1ELb0EEEJSJ_NSB_IJNST_ISG_SD_EENST_ISH_SD_EEEEESK_NSB_IJNSB_IJllllEEESD_SU_EEESK_S1W_NS1N_6fusion15FusionCallbacksIS1R_NS1X_17LinearCombinationISK_fSK_fLNS_15FloatRoundStyleE2EEESJ_S1U_JEEENSA_5SM1004TMEM4LOAD26SM100_TMEM_LOAD_32dp32b32xES12_S1C_NSA_39AutoVectorizingCopyWithAssumedAlignmentILi128EEENSA_21SM90_TMA_STORE_IM2COLES1C_S28_S28_EEEvvEEEEvNT_6ParamsE,"ax",@progbits
	.align	128
.text._ZN7cutlass13device_kernelINS_4conv6kernel13ConvUniversalINS1_16ConvProblemShapeILNS1_8OperatorE1ELi3EEENS1_10collective14CollectiveConvINS1_47MainloopSm100TmaUmmaWarpSpecializedImplicitGemmILS5_1ELi12ELi3ELi1ELi2EN4cute5tupleIJNSA_1CILi1EEESD_SD_EEEEENSB_IJNSC_ILi128EEESG_NSB_IJNSC_ILi32EEEEEEEEENS_10bfloat16_tESK_NSA_8TiledMMAINSA_8MMA_AtomIJNSA_20SM100_MMA_F16BF16_SSISK_SK_fLi128ELi128ELNSA_4UMMA5MajorE0ELSP_1ELNSO_7ScaleInE0ELSQ_0EEEEEENSA_6LayoutISE_NSB_IJNSC_ILi0EEESU_SU_EEEEENSB_IJNSA_10UnderscoreESX_SX_EEEEENS7_6detail27Sm100ImplicitGemmTileTraitsINSA_20SM90_TMA_LOAD_IM2COLENSA_14ComposedLayoutINSA_7SwizzleILi2ELi4ELi3EEENSA_18smem_ptr_flag_bitsILi16EEENST_INSB_IJNSC_ILi8EEESH_EEENSB_IJSH_SD_EEEEEEEvEENS11_INSA_13SM90_TMA_LOADENS13_INS14_ILi3ELi4ELi3EEES17_NST_INSB_IJNSC_ILi64EEES18_EEENSB_IJSD_S1G_EEEEEEEvEEEENS_8epilogue10collective18CollectiveEpilogueINS1N_23Sm100TmaWarpSpecializedILi4ELi2ELi32ELb1ELb0EEEJSJ_NSB_IJNST_ISG_SD_EENST_ISH_SD_EEEEESK_NSB_IJNSB_IJllllEEESD_SU_EEESK_S1W_NS1N_6fusion15FusionCallbacksIS1R_NS1X_17LinearCombinationISK_fSK_fLNS_15FloatRoundStyleE2EEESJ_S1U_JEEENSA_5SM1004TMEM4LOAD26SM100_TMEM_LOAD_32dp32b32xES12_S1C_NSA_39AutoVectorizingCopyWithAssumedAlignmentILi128EEENSA_21SM90_TMA_STORE_IM2COLES1C_S28_S28_EEEvvEEEEvNT_6ParamsE:
        .type           _ZN7cutlass13device_kernelINS_4conv6kernel13ConvUniversalINS1_16ConvProblemShapeILNS1_8OperatorE1ELi3EEENS1_10collective14CollectiveConvINS1_47MainloopSm100TmaUmmaWarpSpecializedImplicitGemmILS5_1ELi12ELi3ELi1ELi2EN4cute5tupleIJNSA_1CILi1EEESD_SD_EEEEENSB_IJNSC_ILi128EEESG_NSB_IJNSC_ILi32EEEEEEEEENS_10bfloat16_tESK_NSA_8TiledMMAINSA_8MMA_AtomIJNSA_20SM100_MMA_F16BF16_SSISK_SK_fLi128ELi128ELNSA_4UMMA5MajorE0ELSP_1ELNSO_7ScaleInE0ELSQ_0EEEEEENSA_6LayoutISE_NSB_IJNSC_ILi0EEESU_SU_EEEEENSB_IJNSA_10UnderscoreESX_SX_EEEEENS7_6detail27Sm100ImplicitGemmTileTraitsINSA_20SM90_TMA_LOAD_IM2COLENSA_14ComposedLayoutINSA_7SwizzleILi2ELi4ELi3EEENSA_18smem_ptr_flag_bitsILi16EEENST_INSB_IJNSC_ILi8EEESH_EEENSB_IJSH_SD_EEEEEEEvEENS11_INSA_13SM90_TMA_LOADENS13_INS14_ILi3ELi4ELi3EEES17_NST_INSB_IJNSC_ILi64EEES18_EEENSB_IJSD_S1G_EEEEEEEvEEEENS_8epilogue10collective18CollectiveEpilogueINS1N_23Sm100TmaWarpSpecializedILi4ELi2ELi32ELb1ELb0EEEJSJ_NSB_IJNST_ISG_SD_EENST_ISH_SD_EEEEESK_NSB_IJNSB_IJllllEEESD_SU_EEESK_S1W_NS1N_6fusion15FusionCallbacksIS1R_NS1X_17LinearCombinationISK_fSK_fLNS_15FloatRoundStyleE2EEESJ_S1U_JEEENSA_5SM1004TMEM4LOAD26SM100_TMEM_LOAD_32dp32b32xES12_S1C_NSA_39AutoVectorizingCopyWithAssumedAlignmentILi128EEENSA_21SM90_TMA_STORE_IM2COLES1C_S28_S28_EEEvvEEEEvNT_6ParamsE,@function
        .size           _ZN7cutlass13device_kernelINS_4conv6kernel13ConvUniversalINS1_16ConvProblemShapeILNS1_8OperatorE1ELi3EEENS1_10collective14CollectiveConvINS1_47MainloopSm100TmaUmmaWarpSpecializedImplicitGemmILS5_1ELi12ELi3ELi1ELi2EN4cute5tupleIJNSA_1CILi1EEESD_SD_EEEEENSB_IJNSC_ILi128EEESG_NSB_IJNSC_ILi32EEEEEEEEENS_10bfloat16_tESK_NSA_8TiledMMAINSA_8MMA_AtomIJNSA_20SM100_MMA_F16BF16_SSISK_SK_fLi128ELi128ELNSA_4UMMA5MajorE0ELSP_1ELNSO_7ScaleInE0ELSQ_0EEEEEENSA_6LayoutISE_NSB_IJNSC_ILi0EEESU_SU_EEEEENSB_IJNSA_10UnderscoreESX_SX_EEEEENS7_6detail27Sm100ImplicitGemmTileTraitsINSA_20SM90_TMA_LOAD_IM2COLENSA_14ComposedLayoutINSA_7SwizzleILi2ELi4ELi3EEENSA_18smem_ptr_flag_bitsILi16EEENST_INSB_IJNSC_ILi8EEESH_EEENSB_IJSH_SD_EEEEEEEvEENS11_INSA_13SM90_TMA_LOADENS13_INS14_ILi3ELi4ELi3EEES17_NST_INSB_IJNSC_ILi64EEES18_EEENSB_IJSD_S1G_EEEEEEEvEEEENS_8epilogue10collective18CollectiveEpilogueINS1N_23Sm100TmaWarpSpecializedILi4ELi2ELi32ELb1ELb0EEEJSJ_NSB_IJNST_ISG_SD_EENST_ISH_SD_EEEEESK_NSB_IJNSB_IJllllEEESD_SU_EEESK_S1W_NS1N_6fusion15FusionCallbacksIS1R_NS1X_17LinearCombinationISK_fSK_fLNS_15FloatRoundStyleE2EEESJ_S1U_JEEENSA_5SM1004TMEM4LOAD26SM100_TMEM_LOAD_32dp32b32xES12_S1C_NSA_39AutoVectorizingCopyWithAssumedAlignmentILi128EEENSA_21SM90_TMA_STORE_IM2COLES1C_S28_S28_EEEvvEEEEvNT_6ParamsE,(.L_x_191 - _ZN7cutlass13device_kernelINS_4conv6kernel13ConvUniversalINS1_16ConvProblemShapeILNS1_8OperatorE1ELi3EEENS1_10collective14CollectiveConvINS1_47MainloopSm100TmaUmmaWarpSpecializedImplicitGemmILS5_1ELi12ELi3ELi1ELi2EN4cute5tupleIJNSA_1CILi1EEESD_SD_EEEEENSB_IJNSC_ILi128EEESG_NSB_IJNSC_ILi32EEEEEEEEENS_10bfloat16_tESK_NSA_8TiledMMAINSA_8MMA_AtomIJNSA_20SM100_MMA_F16BF16_SSISK_SK_fLi128ELi128ELNSA_4UMMA5MajorE0ELSP_1ELNSO_7ScaleInE0ELSQ_0EEEEEENSA_6LayoutISE_NSB_IJNSC_ILi0EEESU_SU_EEEEENSB_IJNSA_10UnderscoreESX_SX_EEEEENS7_6detail27Sm100ImplicitGemmTileTraitsINSA_20SM90_TMA_LOAD_IM2COLENSA_14ComposedLayoutINSA_7SwizzleILi2ELi4ELi3EEENSA_18smem_ptr_flag_bitsILi16EEENST_INSB_IJNSC_ILi8EEESH_EEENSB_IJSH_SD_EEEEEEEvEENS11_INSA_13SM90_TMA_LOADENS13_INS14_ILi3ELi4ELi3EEES17_NST_INSB_IJNSC_ILi64EEES18_EEENSB_IJSD_S1G_EEEEEEEvEEEENS_8epilogue10collective18CollectiveEpilogueINS1N_23Sm100TmaWarpSpecializedILi4ELi2ELi32ELb1ELb0EEEJSJ_NSB_IJNST_ISG_SD_EENST_ISH_SD_EEEEESK_NSB_IJNSB_IJllllEEESD_SU_EEESK_S1W_NS1N_6fusion15FusionCallbacksIS1R_NS1X_17LinearCombinationISK_fSK_fLNS_15FloatRoundStyleE2EEESJ_S1U_JEEENSA_5SM1004TMEM4LOAD26SM100_TMEM_LOAD_32dp32b32xES12_S1C_NSA_39AutoVectorizingCopyWithAssumedAlignmentILi128EEENSA_21SM90_TMA_STORE_IM2COLES1C_S28_S28_EEEvvEEEEvNT_6ParamsE)
        .other          _ZN7cutlass13device_kernelINS_4conv6kernel13ConvUniversalINS1_16ConvProblemShapeILNS1_8OperatorE1ELi3EEENS1_10collective14CollectiveConvINS1_47MainloopSm100TmaUmmaWarpSpecializedImplicitGemmILS5_1ELi12ELi3ELi1ELi2EN4cute5tupleIJNSA_1CILi1EEESD_SD_EEEEENSB_IJNSC_ILi128EEESG_NSB_IJNSC_ILi32EEEEEEEEENS_10bfloat16_tESK_NSA_8TiledMMAINSA_8MMA_AtomIJNSA_20SM100_MMA_F16BF16_SSISK_SK_fLi128ELi128ELNSA_4UMMA5MajorE0ELSP_1ELNSO_7ScaleInE0ELSQ_0EEEEEENSA_6LayoutISE_NSB_IJNSC_ILi0EEESU_SU_EEEEENSB_IJNSA_10UnderscoreESX_SX_EEEEENS7_6detail27Sm100ImplicitGemmTileTraitsINSA_20SM90_TMA_LOAD_IM2COLENSA_14ComposedLayoutINSA_7SwizzleILi2ELi4ELi3EEENSA_18smem_ptr_flag_bitsILi16EEENST_INSB_IJNSC_ILi8EEESH_EEENSB_IJSH_SD_EEEEEEEvEENS11_INSA_13SM90_TMA_LOADENS13_INS14_ILi3ELi4ELi3EEES17_NST_INSB_IJNSC_ILi64EEES18_EEENSB_IJSD_S1G_EEEEEEEvEEEENS_8epilogue10collective18CollectiveEpilogueINS1N_23Sm100TmaWarpSpecializedILi4ELi2ELi32ELb1ELb0EEEJSJ_NSB_IJNST_ISG_SD_EENST_ISH_SD_EEEEESK_NSB_IJNSB_IJllllEEESD_SU_EEESK_S1W_NS1N_6fusion15FusionCallbacksIS1R_NS1X_17LinearCombinationISK_fSK_fLNS_15FloatRoundStyleE2EEESJ_S1U_JEEENSA_5SM1004TMEM4LOAD26SM100_TMEM_LOAD_32dp32b32xES12_S1C_NSA_39AutoVectorizingCopyWithAssumedAlignmentILi128EEENSA_21SM90_TMA_STORE_IM2COLES1C_S28_S28_EEEvvEEEEvNT_6ParamsE,@"STO_CUDA_ENTRY STV_DEFAULT"
_ZN7cutlass13device_kernelINS_4conv6kernel13ConvUniversalINS1_16ConvProblemShapeILNS1_8OperatorE1ELi3EEENS1_10collective14CollectiveConvINS1_47MainloopSm100TmaUmmaWarpSpecializedImplicitGemmILS5_1ELi12ELi3ELi1ELi2EN4cute5tupleIJNSA_1CILi1EEESD_SD_EEEEENSB_IJNSC_ILi128EEESG_NSB_IJNSC_ILi32EEEEEEEEENS_10bfloat16_tESK_NSA_8TiledMMAINSA_8MMA_AtomIJNSA_20SM100_MMA_F16BF16_SSISK_SK_fLi128ELi128ELNSA_4UMMA5MajorE0ELSP_1ELNSO_7ScaleInE0ELSQ_0EEEEEENSA_6LayoutISE_NSB_IJNSC_ILi0EEESU_SU_EEEEENSB_IJNSA_10UnderscoreESX_SX_EEEEENS7_6detail27Sm100ImplicitGemmTileTraitsINSA_20SM90_TMA_LOAD_IM2COLENSA_14ComposedLayoutINSA_7SwizzleILi2ELi4ELi3EEENSA_18smem_ptr_flag_bitsILi16EEENST_INSB_IJNSC_ILi8EEESH_EEENSB_IJSH_SD_EEEEEEEvEENS11_INSA_13SM90_TMA_LOADENS13_INS14_ILi3ELi4ELi3EEES17_NST_INSB_IJNSC_ILi64EEES18_EEENSB_IJSD_S1G_EEEEEEEvEEEENS_8epilogue10collective18CollectiveEpilogueINS1N_23Sm100TmaWarpSpecializedILi4ELi2ELi32ELb1ELb0EEEJSJ_NSB_IJNST_ISG_SD_EENST_ISH_SD_EEEEESK_NSB_IJNSB_IJllllEEESD_SU_EEESK_S1W_NS1N_6fusion15FusionCallbacksIS1R_NS1X_17LinearCombinationISK_fSK_fLNS_15FloatRoundStyleE2EEESJ_S1U_JEEENSA_5SM1004TMEM4LOAD26SM100_TMEM_LOAD_32dp32b32xES12_S1C_NSA_39AutoVectorizingCopyWithAssumedAlignmentILi128EEENSA_21SM90_TMA_STORE_IM2COLES1C_S28_S28_EEEvvEEEEvNT_6ParamsE:
[----:B------:R-:W1:Y:S01]  /*0000*/  LDC R1, c[0x0][0x37c] ;  /* 0x0000df00ff017b82 */ /* 0x000e620000000800 */
[----:B------:R-:W2:Y:S01]  /*0010*/  S2R R83, SR_TID.X ;  /* 0x0000000000537919 */ /* 0x000ea20000002100 */
[----:B------:R-:W3:Y:S01]  /*0020*/  LDCU.64 UR8, c[0x0][0x990] ;  /* 0x00013200ff0877ac */ /* 0x000ee20008000a00 */
[----:B-1----:R-:W-:Y:S01]  /*0030*/  VIADD R1, R1, 0xfffffff8 ;  /* 0xfffffff801017836 */ /* 0x002fe20000000000 */
[----:B------:R-:W-:Y:S02]  /*0040*/  PRMT R85, RZ, 0x7610, R85 ;  /* 0x00007610ff557816 */ /* 0x000fe40000000055 */
[----:B------:R-:W-:Y:S01]  /*0050*/  ELECT P3, URZ, PT ;  /* 0x0000000000ff782f */ /* 0x000fe20003860000 */
[----:B---3--:R-:W-:-:S04]  /*0060*/  UISETP.NE.U32.AND UP0, UPT, UR8, URZ, UPT ;  /* 0x000000ff0800728c */ /* 0x008fc8000bf05070 */
[----:B------:R-:W-:Y:S01]  /*0070*/  UISETP.NE.AND.EX UP0, UPT, UR9, URZ, UPT, UP0 ;  /* 0x000000ff0900728c */ /* 0x000fe2000bf05300 */
[----:B--2---:R-:W-:-:S05]  /*0080*/  SHF.R.U32.HI R86, RZ, 0x5, R83 ;  /* 0x00000005ff567819 */ /* 0x004fca0000011653 */
[----:B------:R-:W1:Y:S02]  /*0090*/  SHFL.IDX PT, R0, R86, RZ, 0x1f ;  /* 0x00001fff56007589 */ /* 0x000e6400000e0000 */
[----:B-1----:R-:W-:Y:S01]  /*00a0*/  R2UR UR18, R0 ;  /* 0x00000000001272ca */ /* 0x002fe200000e0000 */
[----:B------:R-:W-:-:S14]  /*00b0*/  BRA.U UP0, `(.L_x_0) ;  /* 0x0000000100307547 */ /* 0x000fdc000b800000 */
[----:B------:R-:W1:Y:S02]  /*00c0*/  LDCU.64 UR4, c[0x0][0x988] ;  /* 0x00013100ff0477ac */ /* 0x000e640008000a00 */
[----:B-1----:R-:W-:-:S04]  /*00d0*/  UISETP.NE.U32.AND UP0, UPT, UR4, URZ, UPT ;  /* 0x000000ff0400728c */ /* 0x002fc8000bf05070 */
[----:B------:R-:W-:-:S09]  /*00e0*/  UISETP.NE.AND.EX UP0, UPT, UR5, URZ, UPT, UP0 ;  /* 0x000000ff0500728c */ /* 0x000fd2000bf05300 */
[----:B------:R-:W-:Y:S05]  /*00f0*/  BRA.U !UP0, `(.L_x_1) ;  /* 0x0000000108147547 */ /* 0x000fea000b800000 */
[----:B------:R-:W1:Y:S01]  /*0100*/  LDC.64 R2, c[0x0][0x988] ;  /* 0x00026200ff027b82 */ /* 0x000e620000000a00 */
[----:B------:R-:W1:Y:S02]  /*0110*/  LDCU.64 UR4, c[0x0][0x358] ;  /* 0x00006b00ff0477ac */ /* 0x000e640008000a00 */
[----:B-1----:R1:W5:Y:S01]  /*0120*/  LDG.E R41, desc[UR4][R2.64] ;  /* 0x0000000402297981 */ /* 0x002362000c1e1900 */
[----:B------:R-:W-:Y:S01]  /*0130*/  HFMA2 R85, -RZ, RZ, 0, 5.9604644775390625e-08 ;  /* 0x00000001ff557431 */ /* 0x000fe200000001ff */
[----:B------:R-:W-:Y:S05]  /*0140*/  BRA `(.L_x_0) ;  /* 0x00000000000c7947 */ /* 0x000fea0003800000 */
.L_x_1:
[----:B------:R-:W1:Y:S01]  /*0150*/  LDCU UR4, c[0x0][0x980] ;  /* 0x00013000ff0477ac */ /* 0x000e620008000800 */
[----:B------:R-:W-:Y:S01]  /*0160*/  HFMA2 R85, -RZ, RZ, 0, 5.9604644775390625e-08 ;  /* 0x00000001ff557431 */ /* 0x000fe200000001ff */
[----:B-1----:R-:W-:-:S07]  /*0170*/  MOV R41, UR4 ;  /* 0x0000000400297c02 */ /* 0x002fce0008000f00 */
.L_x_0:
[----:B------:R-:W2:Y:S02]  /*0180*/  LDCU.64 UR4, c[0x0][0x9b0] ;  /* 0x00013600ff0477ac */ /* 0x000ea40008000a00 */
[----:B--2---:R-:W-:-:S04]  /*0190*/  UISETP.NE.U32.AND UP0, UPT, UR4, URZ, UPT ;  /* 0x000000ff0400728c */ /* 0x004fc8000bf05070 */
[----:B------:R-:W-:-:S09]  /*01a0*/  UISETP.NE.AND.EX UP0, UPT, UR5, URZ, UPT, UP0 ;  /* 0x000000ff0500728c */ /* 0x000fd2000bf05300 */
[----:B------:R-:W-:Y:S05]  /*01b0*/  BRA.U UP0, `(.L_x_2) ;  /* 0x0000000100287547 */ /* 0x000fea000b800000 */
[----:B------:R-:W2:Y:S02]  /*01c0*/  LDCU.64 UR4, c[0x0][0x9a8] ;  /* 0x00013500ff0477ac */ /* 0x000ea40008000a00 */
[----:B--2---:R-:W-:-:S04]  /*01d0*/  UISETP.NE.U32.AND UP0, UPT, UR4, URZ, UPT ;  /* 0x000000ff0400728c */ /* 0x004fc8000bf05070 */
[----:B------:R-:W-:-:S09]  /*01e0*/  UISETP.NE.AND.EX UP0, UPT, UR5, URZ, UPT, UP0 ;  /* 0x000000ff0500728c */ /* 0x000fd2000bf05300 */
[----:B------:R-:W-:Y:S05]  /*01f0*/  BRA.U !UP0, `(.L_x_3) ;  /* 0x0000000108107547 */ /* 0x000fea000b800000 */
[----:B------:R-:W2:Y:S01]  /*0200*/  LDC.64 R38, c[0x0][0x9a8] ;  /* 0x00026a00ff267b82 */ /* 0x000ea20000000a00 */
[----:B------:R-:W2:Y:S02]  /*0210*/  LDCU.64 UR4, c[0x0][0x358] ;  /* 0x00006b00ff0477ac */ /* 0x000ea40008000a00 */
[----:B--2---:R2:W5:Y:S01]  /*0220*/  LDG.E R38, desc[UR4][R38.64] ;  /* 0x0000000426267981 */ /* 0x004562000c1e1900 */
[----:B------:R-:W-:Y:S05]  /*0230*/  BRA `(.L_x_2) ;  /* 0x0000000000087947 */ /* 0x000fea0003800000 */
.L_x_3:
[----:B------:R-:W2:Y:S02]  /*0240*/  LDCU UR4, c[0x0][0x9a0] ;  /* 0x00013400ff0477ac */ /* 0x000ea40008000800 */
[----:B--2---:R-:W-:Y:S02]  /*0250*/  MOV R38, UR4 ;  /* 0x0000000400267c02 */ /* 0x004fe40008000f00 */
.L_x_2:
[----:B------:R-:W-:Y:S01]  /*0260*/  IMAD.U32 R0, RZ, RZ, UR18 ;  /* 0x00000012ff007e24 */ /* 0x000fe2000f8e00ff */
[----:B------:R-:W-:Y:S04]  /*0270*/  BSSY.RECONVERGENT B0, `(.L_x_4) ;  /* 0x000000c000007945 */ /* 0x000fe80003800200 */
[C---:B------:R-:W-:Y:S02]  /*0280*/  ISETP.NE.OR P1, PT, R0.reuse, 0x1, !P3 ;  /* 0x000000010000780c */ /* 0x040fe40005f25670 */
[----:B------:R-:W-:-:S11]  /*0290*/  ISETP.NE.OR P0, PT, R0, 0x3, !P3 ;  /* 0x000000030000780c */ /* 0x000fd60005f05670 */
[----:B------:R-:W-:Y:S05]  /*02a0*/  @P1 BRA `(.L_x_5) ;  /* 0x0000000000201947 */ /* 0x000fea0003800000 */
[----:B------:R-:W3:Y:S02]  /*02b0*/  LDCU.64 UR4, c[0x0][0x348] ;  /* 0x00006900ff0477ac */ /* 0x000ee40008000a00 */
[----:B---3--:R-:W-:Y:S02]  /*02c0*/  UIADD3 UR6, UP1, UPT, UR4, 0x80, URZ ;  /* 0x0000008004067890 */ /* 0x008fe4000ff3e0ff */
[----:B------:R-:W-:Y:S02]  /*02d0*/  UIADD3 UR4, UP0, UPT, UR4, 0x200, URZ ;  /* 0x0000020004047890 */ /* 0x000fe4000ff1e0ff */
[----:B------:R-:W-:Y:S02]  /*02e0*/  UIADD3.X UR7, UPT, UPT, URZ, UR5, URZ, UP1, !UPT ;  /* 0x00000005ff077290 */ /* 0x000fe40008ffe4ff */
[----:B------:R-:W-:-:S07]  /*02f0*/  UIADD3.X UR5, UPT, UPT, URZ, UR5, URZ, UP0, !UPT ;  /* 0x00000005ff057290 */ /* 0x000fce00087fe4ff */
[----:B------:R3:W-:Y:S02]  /*0300*/  UTMACCTL.PF [UR6] ;  /* 0x00000000060079b9 */ /* 0x0007e40008040000 */
[----:B------:R3:W-:Y:S02]  /*0310*/  UTMACCTL.PF [UR4] ;  /* 0x00000000040079b9 */ /* 0x0007e40008040000 */
[----:B---3--:R-:W-:Y:S01]  /*0320*/  NOP ;  /* 0x0000000000007918 */ /* 0x008fe20000000000 */
.L_x_5:
[----:B------:R-:W-:Y:S05]  /*0330*/  BSYNC.RECONVERGENT B0 ;  /* 0x0000000000007941 */ /* 0x000fea0003800200 */
.L_x_4:
[----:B------:R-:W-:Y:S04]  /*0340*/  BSSY.RECONVERGENT B0, `(.L_x_6) ;  /* 0x000000a000007945 */ /* 0x000fe80003800200 */
        /* <DEDUP_REMOVED lines=9> */
.L_x_7:
[----:B------:R-:W-:Y:S05]  /*03e0*/  BSYNC.RECONVERGENT B0 ;  /* 0x0000000000007941 */ /* 0x000fea0003800200 */
.L_x_6:
[----:B------:R-:W3:Y:S01]  /*03f0*/  LDCU.64 UR4, c[0x0][0x988] ;  /* 0x00013100ff0477ac */ /* 0x000ee20008000a00 */
[----:B------:R-:W-:Y:S02]  /*0400*/  UISETP.EQ.U32.AND UP2, UPT, UR8, URZ, UPT ;  /* 0x000000ff0800728c */ /* 0x000fe4000bf42070 */
[----:B------:R-:W-:Y:S02]  /*0410*/  UPLOP3.LUT UP3, UPT, UPT, UPT, UPT, 0x80, 0x8 ;  /* 0x000000000008789c */ /* 0x000fe40003f6f070 */
[----:B---3--:R-:W-:-:S04]  /*0420*/  UISETP.NE.U32.AND UP0, UPT, UR4, URZ, UPT ;  /* 0x000000ff0400728c */ /* 0x008fc8000bf05070 */
[----:B------:R-:W-:-:S04]  /*0430*/  UISETP.NE.AND.EX UP1, UPT, UR5, URZ, UPT, UP0 ;  /* 0x000000ff0500728c */ /* 0x000fc8000bf25300 */
[----:B------:R-:W-:-:S04]  /*0440*/  UISETP.EQ.OR.EX UP4, UPT, UR9, URZ, !UP1, UP2 ;  /* 0x000000ff0900728c */ /* 0x000fc8000cf82720 */
[----:B------:R-:W-:-:S06]  /*0450*/  UP2UR UR4, UPR, URZ, 0x10 ;  /* 0x00000010ff047883 */ /* 0x000fcc0008000000 */
[----:B------:R-:W-:Y:S01]  /*0460*/  MOV R93, UR4 ;  /* 0x00000004005d7c02 */ /* 0x000fe20008000f00 */
[----:B------:R-:W-:Y:S06]  /*0470*/  BRA.U !UP4, `(.L_x_8) ;  /* 0x000000010c207547 */ /* 0x000fec000b800000 */
[----:B------:R-:W-:Y:S01]  /*0480*/  UISETP.NE.U32.AND UP2, UPT, UR8, URZ, UPT ;  /* 0x000000ff0800728c */ /* 0x000fe2000bf45070 */
[----:B-----5:R-:W-:Y:S01]  /*0490*/  FSETP.NEU.AND P0, PT, R41, RZ, PT ;  /* 0x000000ff2900720b */ /* 0x020fe20003f0d000 */
[----:B------:R-:W-:Y:S02]  /*04a0*/  USEL UR4, URZ, 0xffffffff, UP1 ;  /* 0xffffffffff047887 */ /* 0x000fe40008800000 */
[----:B------:R-:W-:-:S10]  /*04b0*/  UISETP.NE.AND.EX UP2, UPT, UR9, URZ, UPT, UP2 ;  /* 0x000000ff0900728c */ /* 0x000fd4000bf45320 */
[----:B------:R-:W-:Y:S01]  /*04c0*/  VOTEU.ANY UP0, P0 ;  /* 0x0000000000ff7886 */ /* 0x000fe20000000100 */
[----:B------:R-:W-:-:S04]  /*04d0*/  @!UP2 USEL UR4, URZ, 0xffffffff, UP0 ;  /* 0xffffffffff04a887 */ /* 0x000fc80008000000 */
[----:B------:R-:W-:-:S04]  /*04e0*/  ULOP3.LUT UR4, UR4, 0x1, URZ, 0xc0, !UPT ;  /* 0x0000000104047892 */ /* 0x000fc8000f8ec0ff */
[----:B------:R-:W-:-:S11]  /*04f0*/  UISETP.NE.U32.AND UP3, UPT, UR4, 0x1, UPT ;  /* 0x000000010400788c */ /* 0x000fd6000bf65070 */
.L_x_8:
[----:B-1----:R-:W1:Y:S01]  /*0500*/  SHFL.IDX PT, R2, R86, RZ, 0x1f ;  /* 0x00001fff56027589 */ /* 0x002e6200000e0000 */
[----:B------:R-:W-:-:S04]  /*0510*/  UISETP.NE.AND UP0, UPT, UR18, 0x2, UPT ;  /* 0x000000021200788c */ /* 0x000fc8000bf05270 */
[----:B------:R-:W-:Y:S01]  /*0520*/  USEL UR56, URZ, 0x1, UP0 ;  /* 0x00000001ff387887 */ /* 0x000fe20008000000 */
[----:B-1----:R-:W-:-:S13]  /*0530*/  ISETP.NE.AND P0, PT, R2, RZ, PT ;  /* 0x000000ff0200720c */ /* 0x002fda0003f05270 */
[----:B------:R-:W-:Y:S05]  /*0540*/  @P0 BRA `(.L_x_9) ;  /* 0x0000000000940947 */ /* 0x000fea0003800000 */
[----:B------:R-:W-:Y:S01]  /*0550*/  ELECT P0, URZ, PT ;  /* 0x0000000000ff782f */ /* 0x000fe20003800000 */
[----:B------:R-:W-:-:S12]  /*0560*/  BSSY.RECONVERGENT B0, `(.L_x_9) ;  /* 0x0000023000007945 */ /* 0x000fd80003800200 */
[----:B------:R-:W-:Y:S05]  /*0570*/  @!P0 BRA `(.L_x_10) ;  /* 0x0000000000848947 */ /* 0x000fea0003800000 */
[----:B------:R-:W1:Y:S01]  /*0580*/  S2UR UR4, SR_CgaCtaId ;  /* 0x00000000000479c3 */ /* 0x000e620000008800 */
[----:B------:R-:W-:Y:S01]  /*0590*/  UMOV UR5, 0x400 ;  /* 0x0000040000057882 */ /* 0x000fe20000000000 */
[----:B------:R-:W-:Y:S02]  /*05a0*/  UMOV UR6, 0x1 ;  /* 0x0000000100067882 */ /* 0x000fe40000000000 */
[----:B------:R-:W-:-:S04]  /*05b0*/  UIADD3 UR6, UPT, UPT, -UR6, 0x100000, URZ ;  /* 0x0010000006067890 */ /* 0x000fc8000fffe1ff */
[----:B------:R-:W-:Y:S02]  /*05c0*/  USHF.L.U32 UR7, UR6, 0xb, URZ ;  /* 0x0000000b06077899 */ /* 0x000fe400080006ff */
[----:B------:R-:W-:Y:S02]  /*05d0*/  USHF.L.U32 UR6, UR6, 0x1, URZ ;  /* 0x0000000106067899 */ /* 0x000fe400080006ff */
[----:B-1----:R-:W-:Y:S01]  /*05e0*/  ULEA UR4, UR4, UR5, 0x18 ;  /* 0x0000000504047291 */ /* 0x002fe2000f8ec0ff */
[----:B------:R-:W1:Y:S11]  /*05f0*/  FENCE.VIEW.ASYNC.S ;  /* 0x00000000000073c6 */ /* 0x000e760000000000 */
[----:B-1----:R1:W3:Y:S01]  /*0600*/  SYNCS.EXCH.64 URZ, [UR4], UR6 ;  /* 0x0000000604ff75b2 */ /* 0x0022e20008000100 */
[----:B------:R1:W4:Y:S01]  /*0610*/  SYNCS.EXCH.64 URZ, [UR4+0x60], UR6 ;  /* 0x0000600604ff75b2 */ /* 0x0003220008000100 */
[----:B------:R1:W1:Y:S01]  /*0620*/  SYNCS.EXCH.64 URZ, [UR4+0x8], UR6 ;  /* 0x0000080604ff75b2 */ /* 0x0002620008000100 */
        /* <DEDUP_REMOVED lines=21> */
[----:B---3--:R-:W-:Y:S01]  /*0780*/  NOP ;  /* 0x0000000000007918 */ /* 0x008fe20000000000 */
.L_x_10:
[----:B-1----:R-:W-:Y:S05]  /*0790*/  BSYNC.RECONVERGENT B0 ;  /* 0x0000000000007941 */ /* 0x002fea0003800200 */
.L_x_9:
[----:B------:R-:W1:Y:S01]  /*07a0*/  SHFL.IDX PT, R2, R86, RZ, 0x1f ;  /* 0x00001fff56027589 */ /* 0x000e6200000e0000 */
[----:B------:R-:W-:Y:S01]  /*07b0*/  NOP ;  /* 0x0000000000007918 */ /* 0x000fe20000000000 */
[----:B-1----:R-:W-:-:S13]  /*07c0*/  ISETP.NE.AND P0, PT, R2, 0x1, PT ;  /* 0x000000010200780c */ /* 0x002fda0003f05270 */
[----:B------:R-:W-:Y:S05]  /*07d0*/  @P0 BRA `(.L_x_11) ;  /* 0x0000000000580947 */ /* 0x000fea0003800000 */
[----:B------:R-:W1:Y:S01]  /*07e0*/  S2UR UR4, SR_CgaCtaId ;  /* 0x00000000000479c3 */ /* 0x000e620000008800 */
[----:B------:R-:W-:Y:S01]  /*07f0*/  UMOV UR5, 0x400 ;  /* 0x0000040000057882 */ /* 0x000fe20000000000 */
[----:B------:R-:W-:Y:S01]  /*0800*/  UMOV UR8, 0x20 ;  /* 0x0000002000087882 */ /* 0x000fe20000000000 */
[----:B------:R-:W-:Y:S01]  /*0810*/  UMOV UR6, 0x80 ;  /* 0x0000008000067882 */ /* 0x000fe20000000000 */
[----:B------:R-:W-:-:S04]  /*0820*/  UIADD3 UR8, UPT, UPT, -UR8, 0x100000, URZ ;  /* 0x0010000008087890 */ /* 0x000fc8000fffe1ff */
[----:B------:R-:W-:Y:S02]  /*0830*/  USHF.L.U32 UR9, UR8, 0xb, URZ ;  /* 0x0000000b08097899 */ /* 0x000fe400080006ff */
[----:B------:R-:W-:Y:S02]  /*0840*/  USHF.L.U32 UR8, UR8, 0x1, URZ ;  /* 0x0000000108087899 */ /* 0x000fe400080006ff */
[----:B------:R-:W-:-:S04]  /*0850*/  UIADD3 UR6, UPT, UPT, -UR6, 0x100000, URZ ;  /* 0x0010000006067890 */ /* 0x000fc8000fffe1ff */
[----:B------:R-:W-:Y:S02]  /*0860*/  USHF.L.U32 UR7, UR6, 0xb, URZ ;  /* 0x0000000b06077899 */ /* 0x000fe400080006ff */
[----:B------:R-:W-:Y:S01]  /*0870*/  USHF.L.U32 UR6, UR6, 0x1, URZ ;  /* 0x0000000106067899 */ /* 0x000fe200080006ff */
[----:B------:R-:W-:Y:S01]  /*0880*/  ELECT P0, URZ, PT ;  /* 0x0000000000ff782f */ /* 0x000fe20003800000 */
[----:B-1----:R-:W-:Y:S01]  /*0890*/  ULEA UR4, UR4, UR5, 0x18 ;  /* 0x0000000504047291 */ /* 0x002fe2000f8ec0ff */
[----:B------:R-:W1:Y:S11]  /*08a0*/  FENCE.VIEW.ASYNC.S ;  /* 0x00000000000073c6 */ /* 0x000e760000000000 */
[----:B-1----:R1:W3:Y:S01]  /*08b0*/  SYNCS.EXCH.64 URZ, [UR4+0xc0], UR8 ;  /* 0x0000c00804ff75b2 */ /* 0x0022e20008000100 */
[----:B------:R1:W1:Y:S01]  /*08c0*/  SYNCS.EXCH.64 URZ, [UR4+0xe0], UR6 ;  /* 0x0000e00604ff75b2 */ /* 0x0002620008000100 */
[----:B------:R1:W1:Y:S01]  /*08d0*/  SYNCS.EXCH.64 URZ, [UR4+0xc8], UR8 ;  /* 0x0000c80804ff75b2 */ /* 0x0002620008000100 */
[----:B------:R1:W1:Y:S01]  /*08e0*/  SYNCS.EXCH.64 URZ, [UR4+0xe8], UR6 ;  /* 0x0000e80604ff75b2 */ /* 0x0002620008000100 */
[----:B------:R1:W1:Y:S01]  /*08f0*/  SYNCS.EXCH.64 URZ, [UR4+0xd0], UR8 ;  /* 0x0000d00804ff75b2 */ /* 0x0002620008000100 */
[----:B------:R1:W1:Y:S01]  /*0900*/  SYNCS.EXCH.64 URZ, [UR4+0xf0], UR6 ;  /* 0x0000f00604ff75b2 */ /* 0x0002620008000100 */
[----:B------:R1:W1:Y:S01]  /*0910*/  SYNCS.EXCH.64 URZ, [UR4+0xd8], UR8 ;  /* 0x0000d80804ff75b2 */ /* 0x0002620008000100 */
[----:B------:R1:W1:Y:S01]  /*0920*/  SYNCS.EXCH.64 URZ, [UR4+0xf8], UR6 ;  /* 0x0000f80604ff75b2 */ /* 0x0002620008000100 */
[----:B------:R-:W-:Y:S01]  /*0930*/  NOP ;  /* 0x0000000000007918 */ /* 0x000fe20000000000 */
.L_x_11:
[----:B------:R-:W2:Y:S01]  /*0940*/  SHFL.IDX PT, R2, R86, RZ, 0x1f ;  /* 0x00001fff56027589 */ /* 0x000ea200000e0000 */
[----:B------:R-:W-:Y:S01]  /*0950*/  NOP ;  /* 0x0000000000007918 */ /* 0x000fe20000000000 */
[----:B--2---:R-:W-:-:S13]  /*0960*/  ISETP.NE.AND P0, PT, R2, 0x3, PT ;  /* 0x000000030200780c */ /* 0x004fda0003f05270 */
[----:B------:R-:W-:Y:S05]  /*0970*/  @P0 BRA `(.L_x_12) ;  /* 0x0000000000300947 */ /* 0x000fea0003800000 */
[----:B-1----:R-:W1:Y:S01]  /*0980*/  S2UR UR4, SR_CgaCtaId ;  /* 0x00000000000479c3 */ /* 0x002e620000008800 */
[----:B------:R-:W-:Y:S01]  /*0990*/  UMOV UR6, 0x400 ;  /* 0x0000040000067882 */ /* 0x000fe20000000000 */
[----:B------:R-:W-:Y:S01]  /*09a0*/  UMOV UR5, 0x20 ;  /* 0x0000002000057882 */ /* 0x000fe20000000000 */
[----:B------:R-:W-:Y:S01]  /*09b0*/  ELECT P0, URZ, PT ;  /* 0x0000000000ff782f */ /* 0x000fe20003800000 */
[----:B-1----:R-:W-:Y:S02]  /*09c0*/  ULEA UR6, UR4, UR6, 0x18 ;  /* 0x0000000604067291 */ /* 0x002fe4000f8ec0ff */
[----:B------:R-:W-:-:S04]  /*09d0*/  UIADD3 UR4, UPT, UPT, -UR5, 0x100000, URZ ;  /* 0x0010000005047890 */ /* 0x000fc8000fffe1ff */
[----:B------:R-:W-:Y:S02]  /*09e0*/  USHF.L.U32 UR5, UR4, 0xb, URZ ;  /* 0x0000000b04057899 */ /* 0x000fe400080006ff */
[----:B------:R-:W-:Y:S01]  /*09f0*/  USHF.L.U32 UR4, UR4, 0x1, URZ ;  /* 0x0000000104047899 */ /* 0x000fe200080006ff */
[----:B------:R-:W1:Y:S11]  /*0a00*/  FENCE.VIEW.ASYNC.S ;  /* 0x00000000000073c6 */ /* 0x000e760000000000 */
[----:B-1----:R2:W1:Y:S01]  /*0a10*/  SYNCS.EXCH.64 URZ, [UR6+0x100], UR4 ;  /* 0x0001000406ff75b2 */ /* 0x0024620008000100 */
[----:B------:R2:W1:Y:S02]  /*0a20*/  SYNCS.EXCH.64 URZ, [UR6+0x108], UR4 ;  /* 0x0001080406ff75b2 */ /* 0x0004640008000100 */
[----:B--2---:R-:W-:Y:S01]  /*0a30*/  NOP ;  /* 0x0000000000007918 */ /* 0x004fe20000000000 */
.L_x_12:
[----:B------:R-:W2:Y:S01]  /*0a40*/  SHFL.IDX PT, R2, R86, RZ, 0x1f ;  /* 0x00001fff56027589 */ /* 0x000ea200000e0000 */
[----:B------:R-:W-:Y:S01]  /*0a50*/  NOP ;  /* 0x0000000000007918 */ /* 0x000fe20000000000 */
[----:B--2---:R-:W-:-:S13]  /*0a60*/  ISETP.NE.AND P0, PT, R2, 0x4, PT ;  /* 0x000000040200780c */ /* 0x004fda0003f05270 */
[----:B------:R-:W-:Y:S05]  /*0a70*/  @P0 BRA `(.L_x_13) ;  /* 0x0000000000440947 */ /* 0x000fea0003800000 */
[----:B-1----:R-:W1:Y:S01]  /*0a80*/  S2UR UR6, SR_CgaCtaId ;  /* 0x00000000000679c3 */ /* 0x002e620000008800 */
[----:B------:R-:W-:Y:S01]  /*0a90*/  UMOV UR4, 0x100 ;  /* 0x0000010000047882 */ /* 0x000fe20000000000 */
[----:B------:R-:W-:Y:S01]  /*0aa0*/  UMOV UR5, 0x400 ;  /* 0x0000040000057882 */ /* 0x000fe20000000000 */
[----:B------:R-:W-:Y:S01]  /*0ab0*/  USEL UR4, UR4, 0xe0, UP3 ;  /* 0x000000e004047887 */ /* 0x000fe20009800000 */
[----:B------:R-:W-:Y:S01]  /*0ac0*/  UMOV UR8, 0x1 ;  /* 0x0000000100087882 */ /* 0x000fe20000000000 */
[----:B------:R-:W-:Y:S01]  /*0ad0*/  ELECT P0, URZ, PT ;  /* 0x0000000000ff782f */ /* 0x000fe20003800000 */
[----:B------:R-:W-:-:S04]  /*0ae0*/  UIADD3 UR8, UPT, UPT, -UR8, 0x100000, URZ ;  /* 0x0010000008087890 */ /* 0x000fc8000fffe1ff */
[----:B------:R-:W-:Y:S02]  /*0af0*/  USHF.L.U32 UR9, UR8, 0xb, URZ ;  /* 0x0000000b08097899 */ /* 0x000fe400080006ff */
[----:B------:R-:W-:Y:S02]  /*0b00*/  USHF.L.U32 UR8, UR8, 0x1, URZ ;  /* 0x0000000108087899 */ /* 0x000fe400080006ff */
[----:B-1----:R-:W-:Y:S02]  /*0b10*/  ULEA UR6, UR6, UR5, 0x18 ;  /* 0x0000000506067291 */ /* 0x002fe4000f8ec0ff */
[----:B------:R-:W-:-:S04]  /*0b20*/  UIADD3 UR4, UPT, UPT, -UR4, 0x100000, URZ ;  /* 0x0010000004047890 */ /* 0x000fc8000fffe1ff */
[----:B------:R-:W-:Y:S02]  /*0b30*/  USHF.L.U32 UR5, UR4, 0xb, URZ ;  /* 0x0000000b04057899 */ /* 0x000fe400080006ff */
[----:B------:R-:W-:Y:S01]  /*0b40*/  USHF.L.U32 UR4, UR4, 0x1, URZ ;  /* 0x0000000104047899 */ /* 0x000fe200080006ff */
[----:B------:R-:W1:Y:S03]  /*0b50*/  FENCE.VIEW.ASYNC.S ;  /* 0x00000000000073c6 */ /* 0x000e660000000000 */
[----:B-1----:R2:W1:Y:S08]  /*0b60*/  SYNCS.EXCH.64 URZ, [UR6+0x110], UR8 ;  /* 0x0001100806ff75b2 */ /* 0x0024700008000100 */
[----:B------:R2:W1:Y:S02]  /*0b70*/  SYNCS.EXCH.64 URZ, [UR6+0x118], UR4 ;  /* 0x0001180406ff75b2 */ /* 0x0004640008000100 */
[----:B--2---:R-:W-:Y:S01]  /*0b80*/  NOP ;  /* 0x0000000000007918 */ /* 0x004fe20000000000 */
.L_x_13:
[----:B------:R-:W2:Y:S01]  /*0b90*/  SHFL.IDX PT, R2, R86, RZ, 0x1f ;  /* 0x00001fff56027589 */ /* 0x000ea200000e0000 */
[----:B------:R-:W1:Y:S01]  /*0ba0*/  S2UR UR51, SR_CTAID.X ;  /* 0x00000000003379c3 */ /* 0x000e620000002500 */
[----:B------:R-:W-:-:S07]  /*0bb0*/  NOP ;  /* 0x0000000000007918 */ /* 0x000fce0000000000 */
[----:B------:R-:W1:Y:S01]  /*0bc0*/  S2UR UR24, SR_CTAID.Y ;  /* 0x00000000001879c3 */ /* 0x000e620000002600 */
[----:B--2---:R-:W-:-:S13]  /*0bd0*/  ISETP.NE.AND P0, PT, R2, 0x5, PT ;  /* 0x000000050200780c */ /* 0x004fda0003f05270 */
[----:B-1----:R-:W-:Y:S05]  /*0be0*/  @P0 BRA `(.L_x_14) ;  /* 0x0000000000480947 */ /* 0x002fea0003800000 */
        /* <DEDUP_REMOVED lines=13> */
[----:B-1----:R1:W2:Y:S01]  /*0cc0*/  SYNCS.EXCH.64 URZ, [UR4+0x120], UR8 ;  /* 0x0001200804ff75b2 */ /* 0x0022a20008000100 */
[----:B------:R1:W1:Y:S01]  /*0cd0*/  SYNCS.EXCH.64 URZ, [UR4+0x130], UR6 ;  /* 0x0001300604ff75b2 */ /* 0x0002620008000100 */
[----:B------:R1:W1:Y:S01]  /*0ce0*/  SYNCS.EXCH.64 URZ, [UR4+0x128], UR8 ;  /* 0x0001280804ff75b2 */ /* 0x0002620008000100 */
[----:B------:R1:W1:Y:S01]  /*0cf0*/  SYNCS.EXCH.64 URZ, [UR4+0x138], UR6 ;  /* 0x0001380604ff75b2 */ /* 0x0002620008000100 */
[----:B------:R-:W-:Y:S01]  /*0d00*/  NOP ;  /* 0x0000000000007918 */ /* 0x000fe20000000000 */
.L_x_14:
[----:B------:R-:W-:-:S05]  /*0d10*/  CS2R.32 R78, SR_CgaSize ;  /* 0x00000000004e7805 */ /* 0x000fca0000008a00 */
[----:B------:R-:W-:-:S05]  /*0d20*/  IMAD R78, R78, -0xa0, RZ ;  /* 0xffffff604e4e7824 */ /* 0x000fca00078e02ff */
[----:B------:R-:W-:-:S14]  /*0d30*/  R2UR UR5, R78 ;  /* 0x000000004e0572ca */ /* 0x000fdc00000e0000 */
[----:B------:R-:W3:Y:S01]  /*0d40*/  LDCU UR5, c[0x0][UR5+0x2b0] ;  /* 0x00005600050577ac */ /* 0x000ee20008000800 */
[----:B------:R-:W-:Y:S02]  /*0d50*/  I2FP.F32.U32 R78, UR51 ;  /* 0x00000033004e7c45 */ /* 0x000fe40008201000 */
[----:B------:R-:W-:-:S05]  /*0d60*/  CS2R.32 R3, SR_CgaSize ;  /* 0x0000000000037805 */ /* 0x000fca0000008a00 */
[----:B------:R-:W-:-:S06]  /*0d70*/  IMAD R3, R3, -0xa0, RZ ;  /* 0xffffff6003037824 */ /* 0x000fcc00078e02ff */
[----:B------:R-:W4:Y:S01]  /*0d80*/  LDC R3, c[0x0][R3+0x2a0] ;  /* 0x0000a80003037b82 */ /* 0x000f220000000800 */
[----:B------:R-:W-:Y:S02]  /*0d90*/  I2FP.F32.U32 R77, UR24 ;  /* 0x00000018004d7c45 */ /* 0x000fe40008201000 */
[----:B------:R-:W-:-:S05]  /*0da0*/  CS2R.32 R2, SR_CgaSize ;  /* 0x0000000000027805 */ /* 0x000fca0000008a00 */
[----:B------:R-:W-:-:S05]  /*0db0*/  IMAD R2, R2, -0xa0, RZ ;  /* 0xffffff6002027824 */ /* 0x000fca00078e02ff */
[----:B-1----:R-:W-:-:S14]  /*0dc0*/  R2UR UR4, R2 ;  /* 0x00000000020472ca */ /* 0x002fdc00000e0000 */
[----:B------:R-:W1:Y:S01]  /*0dd0*/  LDCU UR4, c[0x0][UR4+0x2b4] ;  /* 0x00005680040477ac */ /* 0x000e620008000800 */
[----:B------:R-:W-:Y:S01]  /*0de0*/  NOP ;  /* 0x0000000000007918 */ /* 0x000fe20000000000 */
[----:B------:R-:W2:Y:S01]  /*0df0*/  LDCU UR19, c[0x0][0xc24] ;  /* 0x00018480ff1377ac */ /* 0x000ea20008000800 */
[----:B------:R-:W-:-:S05]  /*0e00*/  CS2R.32 R2, SR_CgaSize ;  /* 0x0000000000027805 */ /* 0x000fca0000008a00 */
[----:B------:R-:W-:-:S06]  /*0e10*/  IMAD R2, R2, -0xa0, RZ ;  /* 0xffffff6002027824 */ /* 0x000fcc00078e02ff */
[----:B------:R-:W4:Y:S01]  /*0e20*/  LDC R2, c[0x0][R2+0x2a4] ;  /* 0x0000a90002027b82 */ /* 0x000f220000000800 */
[----:B---3--:R-:W-:-:S07]  /*0e30*/  FMUL R78, R78, UR5 ;  /* 0x000000054e4e7c20 */ /* 0x008fce0008400000 */
[----:B------:R-:W3:Y:S01]  /*0e40*/  S2UR UR52, SR_CTAID.Z ;  /* 0x00000000003479c3 */ /* 0x000ee20000002700 */
[----:B-1----:R-:W-:Y:S01]  /*0e50*/  FMUL R77, R77, UR4 ;  /* 0x000000044d4d7c20 */ /* 0x002fe20008400000 */
[----:B------:R-:W1:Y:S01]  /*0e60*/  F2I.U32.TRUNC.NTZ R78, R78 ;  /* 0x0000004e004e7305 */ /* 0x000e62000020f000 */
[----:B--2---:R-:W-:-:S07]  /*0e70*/  UISETP.GE.AND UP0, UPT, UR19, 0x1, UPT ;  /* 0x000000011300788c */ /* 0x004fce000bf06270 */
[----:B------:R-:W2:Y:S01]  /*0e80*/  F2I.U32.TRUNC.NTZ R77, R77 ;  /* 0x0000004d004d7305 */ /* 0x000ea2000020f000 */
[----:B-1----:R-:W-:-:S05]  /*0e90*/  IADD3 R78, PT, PT, -R78, RZ, RZ ;  /* 0x000000ff4e4e7210 */ /* 0x002fca0007ffe1ff */
[----:B----4-:R-:W-:Y:S01]  /*0ea0*/  IMAD R78, R3, R78, UR51 ;  /* 0x00000033034e7e24 */ /* 0x010fe2000f8e024e */
[----:B--2---:R-:W-:-:S05]  /*0eb0*/  IADD3 R77, PT, PT, -R77, RZ, RZ ;  /* 0x000000ff4d4d7210 */ /* 0x004fca0007ffe1ff */
[----:B------:R-:W-:Y:S01]  /*0ec0*/  IMAD R77, R2, R77, UR24 ;  /* 0x00000018024d7e24 */ /* 0x000fe2000f8e024d */
[----:B------:R-:W-:Y:S06]  /*0ed0*/  BAR.SYNC.DEFER_BLOCKING 0x0 ;  /* 0x0000000000007b1d */ /* 0x000fec0000010000 */
[----:B---3--:R-:W-:Y:S05]  /*0ee0*/  BRA.U !UP0, `(.L_x_15) ;  /* 0x0000000108d47547 */ /* 0x008fea000b800000 */
[----:B------:R-:W1:Y:S01]  /*0ef0*/  LDCU.128 UR20, c[0x0][0xc10] ;  /* 0x00018200ff1477ac */ /* 0x000e620008000c00 */
[----:B------:R-:W2:Y:S01]  /*0f00*/  LDCU UR6, c[0x0][0x370] ;  /* 0x00006e00ff0677ac */ /* 0x000ea20008000800 */
[----:B------:R-:W3:Y:S01]  /*0f10*/  LDCU UR4, c[0x0][0x374] ;  /* 0x00006e80ff0477ac */ /* 0x000ee20008000800 */
[----:B------:R-:W4:Y:S01]  /*0f20*/  LDCU UR25, c[0x0][0xc0c] ;  /* 0x00018180ff1977ac */ /* 0x000f220008000800 */
[----:B------:R-:W4:Y:S01]  /*0f30*/  LDCU UR5, c[0x0][0xc20] ;  /* 0x00018400ff0577ac */ /* 0x000f220008000800 */
[----:B------:R-:W4:Y:S01]  /*0f40*/  LDCU.64 UR16, c[0x0][0xc28] ;  /* 0x00018500ff1077ac */ /* 0x000f220008000a00 */
[----:B-1----:R-:W-:Y:S02]  /*0f50*/  UISETP.NE.AND UP0, UPT, UR22, 0x1, UPT ;  /* 0x000000011600788c */ /* 0x002fe4000bf05270 */
[----:B---3--:R-:W-:Y:S02]  /*0f60*/  UIMAD.WIDE.U32 UR8, UR4, UR23, URZ ;  /* 0x00000017040872a5 */ /* 0x008fe4000f8e00ff */
[----:B--2---:R-:W-:-:S02]  /*0f70*/  UIMAD.WIDE.U32 UR10, UR6, UR20, URZ ;  /* 0x00000014060a72a5 */ /* 0x004fc4000f8e00ff */
[----:B----4-:R-:W-:Y:S02]  /*0f80*/  UISETP.NE.AND UP2, UPT, UR25, 0x1, UPT ;  /* 0x000000011900788c */ /* 0x010fe4000bf45270 */
[----:B------:R-:W-:Y:S01]  /*0f90*/  UISETP.NE.AND UP4, UPT, UR19, 0x1, UPT ;  /* 0x000000011300788c */ /* 0x000fe2000bf85270 */
[----:B------:R-:W-:Y:S02]  /*0fa0*/  UMOV UR8, UR9 ;  /* 0x0000000900087c82 */ /* 0x000fe40008000000 */
[----:B------:R-:W-:Y:S01]  /*0fb0*/  UMOV UR10, UR11 ;  /* 0x0000000b000a7c82 */ /* 0x000fe20008000000 */
[----:B------:R-:W-:Y:S02]  /*0fc0*/  @UP0 USHF.R.U32.HI UR4, URZ, UR5, UR8 ;  /* 0x00000005ff040299 */ /* 0x000fe40008011608 */
[----:B------:R-:W-:Y:S02]  /*0fd0*/  UIMAD.WIDE.U32 UR12, UR24, UR23, URZ ;  /* 0x00000017180c72a5 */ /* 0x000fe4000f8e00ff */
[----:B------:R-:W-:-:S02]  /*0fe0*/  UIMAD.WIDE.U32 UR8, UR4, UR16, URZ ;  /* 0x00000010040872a5 */ /* 0x000fc4000f8e00ff */
[----:B------:R-:W-:Y:S02]  /*0ff0*/  @UP2 USHF.R.U32.HI UR6, URZ, UR21, UR10 ;  /* 0x00000015ff062299 */ /* 0x000fe4000801160a */
[----:B------:R-:W-:Y:S02]  /*1000*/  UIMAD.WIDE.U32 UR14, UR51, UR20, URZ ;  /* 0x00000014330e72a5 */ /* 0x000fe4000f8e00ff */
[----:B------:R-:W-:Y:S01]  /*1010*/  UIMAD.WIDE.U32 UR10, UR6, UR16, URZ ;  /* 0x00000010060a72a5 */ /* 0x000fe2000f8e00ff */
[----:B------:R-:W-:Y:S01]  /*1020*/  UMOV UR12, UR13 ;  /* 0x0000000d000c7c82 */ /* 0x000fe20008000000 */
[----:B------:R-:W-:Y:S01]  /*1030*/  UMOV UR8, UR9 ;  /* 0x0000000900087c82 */ /* 0x000fe20008000000 */
[----:B------:R-:W-:Y:S02]  /*1040*/  USHF.R.U32.HI UR12, URZ, UR5, UR12 ;  /* 0x00000005ff0c7299 */ /* 0x000fe4000801160c */
[----:B------:R-:W-:Y:S01]  /*1050*/  @UP4 USHF.R.U32.HI UR4, URZ, UR17, UR8 ;  /* 0x00000011ff044299 */ /* 0x000fe20008011608 */
[----:B------:R-:W-:Y:S01]  /*1060*/  UMOV UR14, UR15 ;  /* 0x0000000f000e7c82 */ /* 0x000fe20008000000 */
[----:B------:R-:W-:Y:S01]  /*1070*/  UMOV UR10, UR11 ;  /* 0x0000000b000a7c82 */ /* 0x000fe20008000000 */
[----:B------:R-:W-:-:S02]  /*1080*/  USHF.R.U32.HI UR14, URZ, UR21, UR14 ;  /* 0x00000015ff0e7299 */ /* 0x000fc4000801160e */
[----:B------:R-:W-:Y:S02]  /*1090*/  USEL UR5, UR24, UR12, !UP0 ;  /* 0x0000000c18057287 */ /* 0x000fe4000c000000 */
[----:B------:R-:W-:Y:S02]  /*10a0*/  @UP4 USHF.R.U32.HI UR6, URZ, UR17, UR10 ;  /* 0x00000011ff064299 */ /* 0x000fe4000801160a */
[----:B------:R-:W-:Y:S02]  /*10b0*/  UIMAD UR7, UR4, UR19, URZ ;  /* 0x00000013040772a4 */ /* 0x000fe4000f8e02ff */
[----:B------:R-:W-:Y:S02]  /*10c0*/  USEL UR4, UR51, UR14, !UP2 ;  /* 0x0000000e33047287 */ /* 0x000fe4000d000000 */
[----:B------:R-:W-:Y:S02]  /*10d0*/  UIMAD UR10, UR6, UR19, URZ ;  /* 0x00000013060a72a4 */ /* 0x000fe4000f8e02ff */
[----:B------:R-:W-:-:S02]  /*10e0*/  UISETP.GE.AND UP0, UPT, UR5, UR7, UPT ;  /* 0x000000070500728c */ /* 0x000fc4000bf06270 */
[----:B------:R-:W-:Y:S02]  /*10f0*/  UIMAD.WIDE.U32 UR8, UR5, UR16, URZ ;  /* 0x00000010050872a5 */ /* 0x000fe4000f8e00ff */
[----:B------:R-:W-:Y:S02]  /*1100*/  UISETP.GE.OR UP0, UPT, UR4, UR10, UP0 ;  /* 0x0000000a0400728c */ /* 0x000fe40008706670 */
[----:B------:R-:W-:Y:S02]  /*1110*/  UIMAD.WIDE.U32 UR10, UR4, UR16, URZ ;  /* 0x00000010040a72a5 */ /* 0x000fe4000f8e00ff */
[----:B------:R-:W-:Y:S01]  /*1120*/  UIADD3 UR10, UPT, UPT, -UR4, URZ, URZ ;  /* 0x000000ff040a7290 */ /* 0x000fe2000fffe1ff */
[----:B------:R-:W-:Y:S01]  /*1130*/  UMOV UR8, UR9 ;  /* 0x0000000900087c82 */ /* 0x000fe20008000000 */
[----:B------:R-:W-:Y:S02]  /*1140*/  UIADD3 UR9, UPT, UPT, -UR5, URZ, URZ ;  /* 0x000000ff05097290 */ /* 0x000fe4000fffe1ff */
[----:B------:R-:W-:-:S03]  /*1150*/  USHF.R.U32.HI UR8, URZ, UR17, UR8 ;  /* 0x00000011ff087299 */ /* 0x000fc60008011608 */
[----:B------:R-:W-:Y:S01]  /*1160*/  @!UP0 UMOV UR7, UR11 ;  /* 0x0000000b00078c82 */ /* 0x000fe20008000000 */
[----:B------:R-:W-:Y:S02]  /*1170*/  UIMAD UR24, UR22, UR9, UR24 ;  /* 0x00000009161872a4 */ /* 0x000fe4000f8e0218 */
[----:B------:R-:W-:Y:S02]  /*1180*/  USEL UR8, UR5, UR8, !UP4 ;  /* 0x0000000805087287 */ /* 0x000fe4000e000000 */
[----:B------:R-:W-:Y:S02]  /*1190*/  @!UP0 USHF.R.U32.HI UR7, URZ, UR17, UR7 ;  /* 0x00000011ff078299 */ /* 0x000fe40008011607 */
[----:B------:R-:W-:Y:S02]  /*11a0*/  UIADD3 UR9, UPT, UPT, -UR8, URZ, URZ ;  /* 0x000000ff08097290 */ /* 0x000fe4000fffe1ff */
[----:B------:R-:W-:Y:S02]  /*11b0*/  @!UP0 USEL UR7, UR4, UR7, !UP4 ;  /* 0x0000000704078287 */ /* 0x000fe4000e000000 */
[----:B------:R-:W-:-:S02]  /*11c0*/  UIMAD UR9, UR19, UR9, UR5 ;  /* 0x00000009130972a4 */ /* 0x000fc4000f8e0205 */
[----:B------:R-:W-:Y:S02]  /*11d0*/  @!UP0 UIADD3 UR8, UPT, UPT, UR8, -UR7, URZ ;  /* 0x8000000708088290 */ /* 0x000fe4000fffe0ff */
[----:B------:R-:W-:Y:S02]  /*11e0*/  @!UP0 UIMAD UR7, UR9, UR6, UR7 ;  /* 0x00000006090782a4 */ /* 0x000fe4000f8e0207 */
[----:B------:R-:W-:Y:S02]  /*11f0*/  @!UP0 UIMAD UR5, UR8, UR19, UR4 ;  /* 0x00000013080582a4 */ /* 0x000fe4000f8e0204 */
[----:B------:R-:W-:Y:S02]  /*1200*/  UIMAD UR6, UR25, UR10, UR51 ;  /* 0x0000000a190672a4 */ /* 0x000fe4000f8e0233 */
[----:B------:R-:W-:Y:S01]  /*1210*/  UIMAD UR24, UR5, UR22, UR24 ;  /* 0x00000016051872a4 */ /* 0x000fe2000f8e0218 */
[----:B------:R-:W-:Y:S02]  /*1220*/  @!UP0 UMOV UR4, UR7 ;  /* 0x0000000700048c82 */ /* 0x000fe40008000000 */
[----:B------:R-:W-:-:S12]  /*1230*/  UIMAD UR51, UR4, UR25, UR6 ;  /* 0x00000019043372a4 */ /* 0x000fd8000f8e0206 */
.L_x_15:
[----:B------:R-:W1:Y:S02]  /*1240*/  LDCU UR4, c[0x0][0xc30] ;  /* 0x00018600ff0477ac */ /* 0x000e640008000800 */
[----:B-1----:R-:W-:-:S09]  /*1250*/  UISETP.NE.AND UP0, UPT, UR4, 0x1, UPT ;  /* 0x000000010400788c */ /* 0x002fd2000bf05270 */
[----:B------:R-:W-:Y:S05]  /*1260*/  BRA.U UP0, `(.L_x_16) ;  /* 0x0000000100447547 */ /* 0x000fea000b800000 */
[----:B------:R-:W1:Y:S01]  /*1270*/  LDCU.128 UR8, c[0x0][0xc10] ;  /* 0x00018200ff0877ac */ /* 0x000e620008000c00 */
[----:B------:R-:W2:Y:S01]  /*1280*/  LDCU UR12, c[0x0][0xc0c] ;  /* 0x00018180ff0c77ac */ /* 0x000ea20008000800 */
[----:B------:R-:W3:Y:S01]  /*1290*/  LDCU UR13, c[0x0][0xc20] ;  /* 0x00018400ff0d77ac */ /* 0x000ee20008000800 */
[----:B-1----:R-:W-:Y:S02]  /*12a0*/  UIMAD.WIDE.U32 UR6, UR51, UR8, URZ ;  /* 0x00000008330672a5 */ /* 0x002fe4000f8e00ff */
[----:B------:R-:W-:Y:S02]  /*12b0*/  UIMAD.WIDE.U32 UR4, UR24, UR11, URZ ;  /* 0x0000000b180472a5 */ /* 0x000fe4000f8e00ff */
[----:B--2---:R-:W-:Y:S02]  /*12c0*/  UISETP.NE.AND UP2, UPT, UR12, 0x1, UPT ;  /* 0x000000010c00788c */ /* 0x004fe4000bf45270 */
[----:B------:R-:W-:Y:S01]  /*12d0*/  UISETP.NE.AND UP0, UPT, UR10, 0x1, UPT ;  /* 0x000000010a00788c */ /* 0x000fe2000bf05270 */
[----:B------:R-:W-:-:S02]  /*12e0*/  UMOV UR6, UR7 ;  /* 0x0000000700067c82 */ /* 0x000fc40008000000 */
[----:B------:R-:W-:Y:S01]  /*12f0*/  UMOV UR4, UR5 ;  /* 0x0000000500047c82 */ /* 0x000fe20008000000 */
[----:B------:R-:W-:Y:S02]  /*1300*/  USHF.R.U32.HI UR6, URZ, UR9, UR6 ;  /* 0x00000009ff067299 */ /* 0x000fe40008011606 */
[----:B---3--:R-:W-:Y:S02]  /*1310*/  USHF.R.U32.HI UR4, URZ, UR13, UR4 ;  /* 0x0000000dff047299 */ /* 0x008fe40008011604 */
[----:B------:R-:W-:Y:S02]  /*1320*/  USEL UR5, UR51, UR6, !UP2 ;  /* 0x0000000633057287 */ /* 0x000fe4000d000000 */
[----:B------:R-:W-:-:S04]  /*1330*/  USEL UR4, UR24, UR4, !UP0 ;  /* 0x0000000418047287 */ /* 0x000fc8000c000000 */
[----:B------:R-:W-:Y:S02]  /*1340*/  UIADD3 UR6, UPT, UPT, UR5, -UR4, URZ ;  /* 0x8000000405067290 */ /* 0x000fe4000fffe0ff */
[----:B------:R-:W-:Y:S02]  /*1350*/  UIADD3 UR4, UPT, UPT, -UR5, UR4, URZ ;  /* 0x0000000405047290 */ /* 0x000fe4000fffe1ff */
[----:B------:R-:W-:Y:S02]  /*1360*/  UIMAD UR24, UR6, UR10, UR24 ;  /* 0x0000000a061872a4 */ /* 0x000fe4000f8e0218 */
[----:B------:R-:W-:-:S12]  /*1370*/  UIMAD UR51, UR4, UR12, UR51 ;  /* 0x0000000c043372a4 */ /* 0x000fd8000f8e0233 */
.L_x_16:
[----:B------:R-:W-:Y:S01]  /*1380*/  BAR.SYNC.DEFER_BLOCKING 0x0 ;  /* 0x0000000000007b1d */ /* 0x000fe20000010000 */
[----:B------:R-:W-:Y:S01]  /*1390*/  UISETP.NE.AND UP0, UPT, UR18, 0x2, UPT ;  /* 0x000000021200788c */ /* 0x000fe2000bf05270 */
[----:B------:R-:W-:Y:S02]  /*13a0*/  ISETP.NE.OR P3, PT, R0, 0x2, !P3 ;  /* 0x000000020000780c */ /* 0x000fe40005f65670 */
[----:B------:R-:W-:Y:S02]  /*13b0*/  LOP3.LUT R0, R83, 0x1f, RZ, 0xc0, !PT ;  /* 0x0000001f53007812 */ /* 0x000fe400078ec0ff */
[----:B------:R-:W1:Y:S04]  /*13c0*/  LDCU UR39, c[0x0][0xc24] ;  /* 0x00018480ff2777ac */ /* 0x000e680008000800 */
[----:B------:R-:W-:Y:S05]  /*13d0*/  BRA.U UP0, `(.L_x_17) ;  /* 0x0000001d00c07547 */ /* 0x000fea000b800000 */
[----:B------:R-:W2:Y:S01]  /*13e0*/  LDCU UR5, c[0x0][0x388] ;  /* 0x00007100ff0577ac */ /* 0x000ea20008000800 */
[----:B------:R-:W-:Y:S01]  /*13f0*/  PLOP3.LUT P1, PT, PT, PT, UP3, 0x80, 0x8 ;  /* 0x000000000008781c */ /* 0x000fe20003f2f038 */
[----:B------:R-:W-:Y:S01]  /*1400*/  IMAD.MOV.U32 R2, RZ, RZ, RZ ;  /* 0x000000ffff027224 */ /* 0x000fe200078e00ff */
[----:B------:R-:W-:Y:S01]  /*1410*/  ISETP.EQ.OR P2, PT, R0, RZ, P3 ;  /* 0x000000ff0000720c */ /* 0x000fe20001f42670 */
[----:B------:R-:W3:Y:S01]  /*1420*/  LDCU UR8, c[0x0][0x38c] ;  /* 0x00007180ff0877ac */ /* 0x000ee20008000800 */
[----:B------:R-:W-:Y:S01]  /*1430*/  PLOP3.LUT P1, PT, P1, PT, PT, 0x8, 0x80 ;  /* 0x000000000080781c */ /* 0x000fe20000f2e170 */
[----:B------:R-:W4:Y:S01]  /*1440*/  LDCU.64 UR6, c[0x0][0x390] ;  /* 0x00007200ff0677ac */ /* 0x000f220008000a00 */
[----:B------:R-:W1:Y:S01]  /*1450*/  LDCU UR62, c[0x0][0x370] ;  /* 0x00006e00ff3e77ac */ /* 0x000e620008000800 */
[----:B------:R-:W1:Y:S01]  /*1460*/  LDCU.64 UR54, c[0x0][0x348] ;  /* 0x00006900ff3677ac */ /* 0x000e620008000a00 */
[----:B--2---:R-:W-:Y:S01]  /*1470*/  UIADD3 UR5, UPT, UPT, UR5, 0x1f, URZ ;  /* 0x0000001f05057890 */ /* 0x004fe2000fffe0ff */
[----:B------:R-:W2:Y:S03]  /*1480*/  LDCU UR61, c[0x0][0x374] ;  /* 0x00006e80ff3d77ac */ /* 0x000ea60008000800 */
[----:B------:R-:W-:Y:S01]  /*1490*/  USHF.R.S32.HI UR4, URZ, 0x1f, UR5 ;  /* 0x0000001fff047899 */ /* 0x000fe20008011405 */
[----:B------:R-:W-:Y:S01]  /*14a0*/  UMOV UR40, 0x1 ;  /* 0x0000000100287882 */ /* 0x000fe20000000000 */
[----:B------:R-:W-:-:S02]  /*14b0*/  UMOV UR44, URZ ;  /* 0x000000ff002c7c82 */ /* 0x000fc40008000000 */
[----:B------:R-:W-:Y:S01]  /*14c0*/  ULEA.HI UR4, UR4, UR5, URZ, 0x5 ;  /* 0x0000000504047291 */ /* 0x000fe2000f8f28ff */
[----:B------:R-:W-:Y:S01]  /*14d0*/  UMOV UR30, URZ ;  /* 0x000000ff001e7c82 */ /* 0x000fe20008000000 */
[----:B------:R-:W-:Y:S02]  /*14e0*/  UMOV UR52, URZ ;  /* 0x000000ff00347c82 */ /* 0x000fe40008000000 */
[----:B------:R-:W-:-:S04]  /*14f0*/  USHF.R.S32.HI UR4, URZ, 0x5, UR4 ;  /* 0x00000005ff047899 */ /* 0x000fc80008011404 */
[----:B---3--:R-:W-:-:S04]  /*1500*/  UIMAD UR4, UR4, UR8, URZ ;  /* 0x00000008040472a4 */ /* 0x008fc8000f8e02ff */
[----:B----4-:R-:W-:-:S04]  /*1510*/  UIMAD UR4, UR4, UR6, URZ ;  /* 0x00000006040472a4 */ /* 0x010fc8000f8e02ff */
[----:B------:R-:W-:-:S04]  /*1520*/  UIMAD UR63, UR4, UR7, URZ ;  /* 0x00000007043f72a4 */ /* 0x000fc8000f8e02ff */
[----:B------:R-:W-:Y:S02]  /*1530*/  UISETP.NE.AND UP1, UPT, UR63, URZ, UPT ;  /* 0x000000ff3f00728c */ /* 0x000fe4000bf25270 */
[----:B------:R-:W-:-:S04]  /*1540*/  UISETP.LT.U32.AND UP0, UPT, UR63, 0xc, UPT ;  /* 0x0000000c3f00788c */ /* 0x000fc8000bf01070 */
[----:B------:R-:W-:-:S04]  /*1550*/  USEL UR4, UR63, 0xc, UP0 ;  /* 0x0000000c3f047887 */ /* 0x000fc80008000000 */
[----:B------:R-:W-:Y:S02]  /*1560*/  UIADD3 UR5, UPT, UPT, UR4, -0x1, URZ ;  /* 0xffffffff04057890 */ /* 0x000fe4000fffe0ff */
[----:B------:R-:W-:Y:S02]  /*1570*/  @!UP1 UIADD3 UR5, UPT, UPT, UR4, URZ, URZ ;  /* 0x000000ff04059290 */ /* 0x000fe4000fffe0ff */
[----:B------:R-:W-:Y:S02]  /*1580*/  UIADD3 UR60, UPT, UPT, UR63, -UR4, URZ ;  /* 0x800000043f3c7290 */ /* 0x000fe4000fffe0ff */
[----:B-12---:R-:W-:-:S12]  /*1590*/  UIADD3 UR64, UPT, UPT, UR5, 0x1, URZ ;  /* 0x0000000105407890 */ /* 0x006fd8000fffe0ff */
.L_x_33:
[----:B------:R-:W1:Y:S01]  /*15a0*/  S2UR UR45, SR_CgaCtaId ;  /* 0x00000000002d79c3 */ /* 0x000e620000008800 */
[----:B------:R-:W-:Y:S01]  /*15b0*/  UMOV UR4, 0x400 ;  /* 0x0000040000047882 */ /* 0x000fe20000000000 */
[----:B------:R-:W-:Y:S01]  /*15c0*/  MOV R0, UR40 ;  /* 0x0000002800007c02 */ /* 0x000fe20008000f00 */
[----:B------:R-:W-:Y:S02]  /*15d0*/  UISETP.NE.AND UP0, UPT, UR63, URZ, UPT ;  /* 0x000000ff3f00728c */ /* 0x000fe4000bf05270 */
[----:B------:R-:W-:Y:S01]  /*15e0*/  USHF.L.U32 UR50, UR51, 0x7, URZ ;  /* 0x0000000733327899 */ /* 0x000fe200080006ff */
[----:B------:R-:W-:Y:S01]  /*15f0*/  SHF.L.U32 R0, R0, 0x1f, RZ ;  /* 0x0000001f00007819 */ /* 0x000fe200000006ff */
[----:B------:R-:W-:Y:S01]  /*1600*/  USHF.L.U32 UR34, UR24, 0x7, URZ ;  /* 0x0000000718227899 */ /* 0x000fe200080006ff */
[----:B------:R-:W-:Y:S01]  /*1610*/  UMOV UR31, URZ ;  /* 0x000000ff001f7c82 */ /* 0x000fe20008000000 */
[----:B------:R-:W-:Y:S01]  /*1620*/  UMOV UR38, URZ ;  /* 0x000000ff00267c82 */ /* 0x000fe20008000000 */
[----:B------:R-:W-:Y:S01]  /*1630*/  UMOV UR37, URZ ;  /* 0x000000ff00257c82 */ /* 0x000fe20008000000 */
[----:B------:R-:W-:Y:S01]  /*1640*/  UMOV UR36, URZ ;  /* 0x000000ff00247c82 */ /* 0x000fe20008000000 */
[----:B-1----:R-:W-:-:S04]  /*1650*/  ULEA UR45, UR45, UR4, 0x18 ;  /* 0x000000042d2d7291 */ /* 0x002fc8000f8ec0ff */
[----:B------:R-:W-:-:S09]  /*1660*/  ULEA UR4, UR44, UR45, 0x3 ;  /* 0x0000002d2c047291 */ /* 0x000fd2000f8e18ff */
[----:B------:R1:W2:Y:S01]  /*1670*/  SYNCS.PHASECHK.TRANS64.TRYWAIT P0, [UR4+0x60], R0 ;  /* 0x00006000ff0075a7 */ /* 0x0002a20008001104 */
[----:B------:R-:W-:Y:S05]  /*1680*/  BRA.U !UP0, `(.L_x_18) ;  /* 0x0000000508b47547 */ /* 0x000fea000b800000 */
[----:B------:R-:W3:Y:S01]  /*1690*/  LDCU.128 UR12, c[0x0][0x480] ;  /* 0x00009000ff0c77ac */ /* 0x000ee20008000c00 */
[----:B------:R-:W4:Y:S01]  /*16a0*/  LDCU.128 UR8, c[0x0][0x490] ;  /* 0x00009200ff0877ac */ /* 0x000f220008000c00 */
[----:B------:R-:W1:Y:S01]  /*16b0*/  LDCU.64 UR26, c[0x0][0x4c0] ;  /* 0x00009800ff1a77ac */ /* 0x000e620008000a00 */
[----:B------:R-:W1:Y:S01]  /*16c0*/  LDCU.64 UR16, c[0x0][0x4f0] ;  /* 0x00009e00ff1077ac */ /* 0x000e620008000a00 */
[----:B------:R-:W1:Y:S01]  /*16d0*/  LDCU UR19, c[0x0][0x4ec] ;  /* 0x00009d80ff1377ac */ /* 0x000e620008000800 */
[----:B---3--:R-:W-:Y:S02]  /*16e0*/  UIMAD.WIDE.U32 UR4, UR50, UR13, URZ ;  /* 0x0000000d320472a5 */ /* 0x008fe4000f8e00ff */
[----:B------:R-:W-:Y:S02]  /*16f0*/  UISETP.NE.AND UP0, UPT, UR12, 0x1, UPT ;  /* 0x000000010c00788c */ /* 0x000fe4000bf05270 */
[----:B------:R-:W-:Y:S02]  /*1700*/  USHF.R.U32.HI UR5, URZ, UR14, UR5 ;  /* 0x0000000eff057299 */ /* 0x000fe40008011605 */
[----:B------:R-:W-:-:S02]  /*1710*/  UIADD3 UR52, UPT, UPT, UR64, UR30, URZ ;  /* 0x0000001e40347290 */ /* 0x000fc4000fffe0ff */
[----:B------:R-:W-:Y:S02]  /*1720*/  USEL UR5, UR50, UR5, !UP0 ;  /* 0x0000000532057287 */ /* 0x000fe4000c000000 */
[----:B------:R-:W-:Y:S02]  /*1730*/  UISETP.NE.AND UP0, UPT, UR15, 0x1, UPT ;  /* 0x000000010f00788c */ /* 0x000fe4000bf05270 */
[----:B----4-:R-:W-:Y:S01]  /*1740*/  UIMAD.WIDE.U32 UR6, UR5, UR8, URZ ;  /* 0x00000008050672a5 */ /* 0x010fe2000f8e00ff */
[----:B------:R-:W3:Y:S01]  /*1750*/  LDCU UR8, c[0x0][0x4a0] ;  /* 0x00009400ff0877ac */ /* 0x000ee20008000800 */
[----:B------:R-:W4:Y:S05]  /*1760*/  LDCU UR51, c[0x0][0x38c] ;  /* 0x00007180ff3377ac */ /* 0x000f2a0008000800 */
[----:B------:R-:W-:Y:S01]  /*1770*/  UMOV UR4, UR7 ;  /* 0x0000000700047c82 */ /* 0x000fe20008000000 */
[----:B------:R-:W1:Y:S01]  /*1780*/  LDCU.64 UR46, c[0x0][0x390] ;  /* 0x00007200ff2e77ac */ /* 0x000e620008000a00 */
[----:B------:R-:W-:Y:S01]  /*1790*/  USHF.R.U32.HI UR4, URZ, UR9, UR4 ;  /* 0x00000009ff047299 */ /* 0x000fe20008011604 */
[----:B------:R-:W4:Y:S03]  /*17a0*/  LDCU UR9, c[0x0][0x4c8] ;  /* 0x00009900ff0977ac */ /* 0x000f260008000800 */
[----:B------:R-:W-:-:S02]  /*17b0*/  USEL UR4, UR5, UR4, !UP0 ;  /* 0x0000000405047287 */ /* 0x000fc4000c000000 */
[----:B------:R-:W-:Y:S02]  /*17c0*/  UISETP.NE.AND UP0, UPT, UR10, 0x1, UPT ;  /* 0x000000010a00788c */ /* 0x000fe4000bf05270 */
[----:B------:R-:W-:Y:S01]  /*17d0*/  UIMAD.WIDE.U32 UR6, UR4, UR11, URZ ;  /* 0x0000000b040672a5 */ /* 0x000fe2000f8e00ff */
[----:B------:R-:W1:Y:S01]  /*17e0*/  LDCU.64 UR24, c[0x0][0x4d0] ;  /* 0x00009a00ff1877ac */ /* 0x000e620008000a00 */
[----:B------:R-:W-:-:S05]  /*17f0*/  UMOV UR31, URZ ;  /* 0x000000ff001f7c82 */ /* 0x000fca0008000000 */
[----:B------:R-:W-:Y:S01]  /*1800*/  UMOV UR6, UR7 ;  /* 0x0000000700067c82 */ /* 0x000fe20008000000 */
[----:B------:R-:W-:Y:S02]  /*1810*/  UIADD3 UR7, UPT, UPT, -UR4, URZ, URZ ;  /* 0x000000ff04077290 */ /* 0x000fe4000fffe1ff */
[----:B---3--:R-:W-:Y:S02]  /*1820*/  USHF.R.U32.HI UR6, URZ, UR8, UR6 ;  /* 0x00000008ff067299 */ /* 0x008fe40008011606 */
[----:B------:R-:W-:Y:S02]  /*1830*/  UIADD3 UR8, UPT, UPT, -UR5, URZ, URZ ;  /* 0x000000ff05087290 */ /* 0x000fe4000fffe1ff */
[----:B------:R-:W-:Y:S02]  /*1840*/  USEL UR22, UR4, UR6, !UP0 ;  /* 0x0000000604167287 */ /* 0x000fe4000c000000 */
[----:B------:R-:W-:Y:S02]  /*1850*/  UIMAD UR7, UR15, UR7, UR5 ;  /* 0x000000070f0772a4 */ /* 0x000fe4000f8e0205 */
[----:B------:R-:W-:-:S02]  /*1860*/  UIADD3 UR6, UPT, UPT, -UR22, URZ, URZ ;  /* 0x000000ff16067290 */ /* 0x000fc4000fffe1ff */
[----:B------:R-:W-:Y:S02]  /*1870*/  UIMAD UR8, UR12, UR8, UR50 ;  /* 0x000000080c0872a4 */ /* 0x000fe4000f8e0232 */
[----:B------:R-:W-:Y:S02]  /*1880*/  UIMAD UR21, UR10, UR6, UR4 ;  /* 0x000000060a1572a4 */ /* 0x000fe4000f8e0204 */
[----:B-1----:R-:W-:Y:S01]  /*1890*/  UIMAD UR20, UR7, UR27, UR16 ;  /* 0x0000001b071472a4 */ /* 0x002fe2000f8e0210 */
[----:B------:R-:W1:Y:S04]  /*18a0*/  LDCU UR15, c[0x0][0x4cc] ;  /* 0x00009980ff0f77ac */ /* 0x000e680008000800 */
[----:B------:R-:W3:Y:S01]  /*18b0*/  LDCU UR6, c[0x0][0x500] ;  /* 0x0000a000ff0677ac */ /* 0x000ee20008000800 */
[----:B------:R-:W1:Y:S01]  /*18c0*/  LDCU.64 UR4, c[0x0][0x4f8] ;  /* 0x00009f00ff0477ac */ /* 0x000e620008000a00 */
[----:B------:R-:W-:-:S02]  /*18d0*/  UIADD3 UR10, UPT, UPT, UR34, 0x40, URZ ;  /* 0x00000040220a7890 */ /* 0x000fc4000fffe0ff */
[----:B------:R-:W-:Y:S02]  /*18e0*/  UIMAD UR19, UR8, UR26, UR19 ;  /* 0x0000001a081372a4 */ /* 0x000fe4000f8e0213 */
[----:B----4-:R-:W-:Y:S01]  /*18f0*/  UIMAD UR21, UR21, UR9, UR17 ;  /* 0x00000009151572a4 */ /* 0x010fe2000f8e0211 */
[----:B------:R-:W-:Y:S01]  /*1900*/  UMOV UR7, UR44 ;  /* 0x0000002c00077c82 */ /* 0x000fe20008000000 */
[----:B------:R-:W-:Y:S01]  /*1910*/  UMOV UR36, URZ ;  /* 0x000000ff00247c82 */ /* 0x000fe20008000000 */
[----:B------:R-:W-:Y:S01]  /*1920*/  UMOV UR37, URZ ;  /* 0x000000ff00257c82 */ /* 0x000fe20008000000 */
[----:B------:R-:W-:-:S08]  /*1930*/  UMOV UR38, URZ ;  /* 0x000000ff00267c82 */ /* 0x000fd00008000000 */
.L_x_23:
[----:B------:R-:W-:Y:S01]  /*1940*/  @!P3 MOV R3, 0x4000 ;  /* 0x000040000003b802 */ /* 0x000fe20000000f00 */
[----:B------:R-:W-:Y:S01]  /*1950*/  ULEA UR17, UR7, UR45, 0x3 ;  /* 0x0000002d07117291 */ /* 0x000fe2000f8e18ff */
[----:B--2---:R-:W-:Y:S11]  /*1960*/  @P0 BRA `(.L_x_19) ;  /* 0x0000000000100947 */ /* 0x004ff60003800000 */
[----:B------:R-:W-:Y:S04]  /*1970*/  MOV R4, UR40 ;  /* 0x0000002800047c02 */ /* 0x000fe80008000f00 */
[----:B------:R-:W-:Y:S04]  /*1980*/  SHF.L.U32 R4, R4, 0x1f, RZ ;  /* 0x0000001f04047819 */ /* 0x000fe800000006ff */
[----:B------:R-:W2:Y:S02]  /*1990*/  SYNCS.PHASECHK.TRANS64.TRYWAIT P0, [UR17+0x60], R4 ;  /* 0x00006004ff0075a7 */ /* 0x000ea40008001111 */
[----:B--2---:R-:W-:Y:S05]  /*19a0*/  @!P0 BRA `(.L_x_20) ;  /* 0x0000008400348947 */ /* 0x004fea0003800000 */
.L_x_19:
[----:B------:R4:W-:Y:S01]  /*19b0*/  @!P3 SYNCS.ARRIVE.TRANS64 RZ, [UR17], R3 ;  /* 0x00000003ffffb9a7 */ /* 0x0009e20008000011 */
[----:B------:R-:W-:Y:S04]  /*19c0*/  BSSY.RECONVERGENT B0, `(.L_x_21) ;  /* 0x0000003000007945 */ /* 0x000fe80003800200 */
[----:B------:R-:W-:Y:S05]  /*19d0*/  @P2 BRA `(.L_x_22) ;  /* 0x0000000000042947 */ /* 0x000fea0003800000 */
[----:B-1-3--:R-:W-:Y:S05]  /*19e0*/  BPT.TRAP 0x1 ;  /* 0x000000040000795c */ /* 0x00afea0000300000 */
.L_x_22:
[----:B-1-3--:R-:W-:Y:S05]  /*19f0*/  BSYNC.RECONVERGENT B0 ;  /* 0x0000000000007941 */ /* 0x00afea0003800200 */
.L_x_21:
[----:B------:R-:W-:Y:S02]  /*1a00*/  UIADD3 UR8, UPT, UPT, UR7, 0x1, URZ ;  /* 0x0000000107087890 */ /* 0x000fe4000fffe0ff */
[----:B------:R-:W-:Y:S02]  /*1a10*/  UIMAD UR11, UR36, UR15, UR4 ;  /* 0x0000000f240b72a4 */ /* 0x000fe4000f8e0204 */
[----:B------:R-:W-:Y:S02]  /*1a20*/  UISETP.NE.AND UP0, UPT, UR8, 0xc, UPT ;  /* 0x0000000c0800788c */ /* 0x000fe4000bf05270 */
[----:B------:R-:W-:Y:S02]  /*1a30*/  ULEA UR27, UR7, UR45, 0xd ;  /* 0x0000002d071b7291 */ /* 0x000fe4000f8e68ff */
[----:B------:R-:W-:Y:S02]  /*1a40*/  USEL UR9, URZ, 0x1, UP0 ;  /* 0x00000001ff097887 */ /* 0x000fe40008000000 */
[----:B------:R-:W-:Y:S02]  /*1a50*/  USEL UR44, UR8, URZ, UP0 ;  /* 0x000000ff082c7287 */ /* 0x000fe40008000000 */
[----:B------:R-:W-:Y:S02]  /*1a60*/  ULOP3.LUT UR40, UR40, UR9, URZ, 0x3c, !UPT ;  /* 0x0000000928287292 */ /* 0x000fe4000f8e3cff */
[----:B------:R-:W-:Y:S02]  /*1a70*/  ULEA UR8, UR44, UR45, 0x3 ;  /* 0x0000002d2c087291 */ /* 0x000fe4000f8e18ff */
[----:B------:R-:W-:Y:S02]  /*1a80*/  UIADD3 UR42, UP1, UPT, UR54, 0x80, URZ ;  /* 0x00000080362a7890 */ /* 0x000fe4000ff3e0ff */
[----:B------:R-:W-:Y:S01]  /*1a90*/  USHF.L.U32 UR18, UR31, 0x5, URZ ;  /* 0x000000051f127899 */ /* 0x000fe200080006ff */
[----:B--2---:R-:W-:Y:S01]  /*1aa0*/  MOV R0, UR40 ;  /* 0x0000002800007c02 */ /* 0x004fe20008000f00 */
[----:B------:R-:W-:Y:S02]  /*1ab0*/  UIADD3.X UR43, UPT, UPT, URZ, UR55, URZ, UP1, !UPT ;  /* 0x00000037ff2b7290 */ /* 0x000fe40008ffe4ff */
[----:B------:R-:W-:Y:S01]  /*1ac0*/  UIADD3 UR16, UPT, UPT, UR27, 0x8400, URZ ;  /* 0x000084001b107890 */ /* 0x000fe2000fffe0ff */
[----:B------:R-:W-:Y:S01]  /*1ad0*/  SHF.L.U32 R0, R0, 0x1f, RZ ;  /* 0x0000001f00007819 */ /* 0x000fe200000006ff */
[----:B------:R-:W-:Y:S02]  /*1ae0*/  UIADD3 UR28, UP0, UPT, UR54, 0x200, URZ ;  /* 0x00000200361c7890 */ /* 0x000fe4000ff1e0ff */
[----:B------:R-:W-:Y:S01]  /*1af0*/  UIADD3 UR32, UPT, UPT, UR27, 0x20400, URZ ;  /* 0x000204001b207890 */ /* 0x000fe2000fffe0ff */
[----:B------:R1:W2:Y:S01]  /*1b00*/  SYNCS.PHASECHK.TRANS64.TRYWAIT P0, [UR8+0x60], R0 ;  /* 0x00006000ff0075a7 */ /* 0x0002a20008001108 */
[----:B------:R-:W-:Y:S02]  /*1b10*/  UIMAD UR8, UR37, UR24, UR5 ;  /* 0x00000018250872a4 */ /* 0x000fe4000f8e0205 */
[----:B------:R-:W-:Y:S02]  /*1b20*/  UIMAD UR7, UR38, UR25, UR6 ;  /* 0x00000019260772a4 */ /* 0x000fe4000f8e0206 */
[----:B------:R-:W-:Y:S02]  /*1b30*/  ULEA UR8, UR8, UR11, 0x5 ;  /* 0x0000000b08087291 */ /* 0x000fe4000f8e28ff */
[----:B------:R-:W-:Y:S02]  /*1b40*/  UIADD3.X UR29, UPT, UPT, URZ, UR55, URZ, UP0, !UPT ;  /* 0x00000037ff1d7290 */ /* 0x000fe400087fe4ff */
[----:B------:R-:W-:Y:S02]  /*1b50*/  ULEA UR7, UR7, UR8, 0xa ;  /* 0x0000000807077291 */ /* 0x000fe4000f8e50ff */
[----:B------:R-:W-:Y:S02]  /*1b60*/  UIADD3 UR8, UPT, UPT, UR27, 0x21400, URZ ;  /* 0x000214001b087890 */ /* 0x000fe4000fffe0ff */
[----:B------:R-:W-:Y:S02]  /*1b70*/  UPRMT UR7, UR7, 0x5410, URZ ;  /* 0x0000541007077896 */ /* 0x000fe400080000ff */
[----:B------:R-:W-:Y:S02]  /*1b80*/  UIADD3 UR41, UPT, UPT, UR36, 0x1, URZ ;  /* 0x0000000124297890 */ /* 0x000fe4000fffe0ff */
[----:B------:R-:W-:Y:S02]  /*1b90*/  UIADD3 UR26, UPT, UPT, UR37, 0x1, URZ ;  /* 0x00000001251a7890 */ /* 0x000fe4000fffe0ff */
[----:B------:R-:W-:Y:S02]  /*1ba0*/  UISETP.NE.AND UP2, UPT, UR41, UR51, UPT ;  /* 0x000000332900728c */ /* 0x000fe4000bf45270 */
[----:B------:R-:W-:Y:S01]  /*1bb0*/  UIADD3 UR23, UPT, UPT, UR38, 0x1, URZ ;  /* 0x0000000126177890 */ /* 0x000fe2000fffe0ff */
[----:B------:R3:W-:Y:S01]  /*1bc0*/  UTMALDG.5D.IM2COL [UR16], [UR42], UR7 ;  /* 0x000000102a0073b4 */ /* 0x0007e20008060007 */
[----:B------:R-:W-:Y:S01]  /*1bd0*/  UIADD3 UR30, UPT, UPT, UR30, 0x1, URZ ;  /* 0x000000011e1e7890 */ /* 0x000fe2000fffe0ff */
[----:B------:R-:W-:Y:S01]  /*1be0*/  UMOV UR48, 0x0 ;  /* 0x0000000000307882 */ /* 0x000fe20000000000 */
[----:B------:R-:W-:Y:S01]  /*1bf0*/  UMOV UR49, 0x10000000 ;  /* 0x1000000000317882 */ /* 0x000fe20000000000 */
[----:B------:R-:W-:Y:S01]  /*1c00*/  UMOV UR33, UR17 ;  /* 0x0000001100217c82 */ /* 0x000fe20008000000 */
[----:B------:R-:W-:Y:S01]  /*1c10*/  UMOV UR35, UR18 ;  /* 0x0000001200237c82 */ /* 0x000fe20008000000 */
[----:B------:R-:W-:Y:S02]  /*1c20*/  UMOV UR12, UR36 ;  /* 0x00000024000c7c82 */ /* 0x000fe40008000000 */
[----:B------:R-:W-:Y:S01]  /*1c30*/  @UP2 UIADD3 UR26, UPT, UPT, UR37, URZ, URZ ;  /* 0x000000ff251a2290 */ /* 0x000fe2000fffe0ff */
[----:B------:R4:W-:Y:S01]  /*1c40*/  UTMALDG.5D [UR32], [UR28], desc[UR48] ;  /* 0x000030201c0075b4 */ /* 0x0009e20008021000 */
[----:B------:R-:W-:Y:S01]  /*1c50*/  UMOV UR13, UR37 ;  /* 0x00000025000d7c82 */ /* 0x000fe20008000000 */
[----:B------:R-:W-:Y:S01]  /*1c60*/  UMOV UR14, UR38 ;  /* 0x00000026000e7c82 */ /* 0x000fe20008000000 */
[----:B------:R-:W-:Y:S01]  /*1c70*/  UISETP.NE.AND UP1, UPT, UR26, UR46, UPT ;  /* 0x0000002e1a00728c */ /* 0x000fe2000bf25270 */
[----:B------:R-:W-:Y:S01]  /*1c80*/  UMOV UR9, UR17 ;  /* 0x0000001100097c82 */ /* 0x000fe20008000000 */
[----:B------:R-:W-:Y:S02]  /*1c90*/  UMOV UR11, UR18 ;  /* 0x00000012000b7c82 */ /* 0x000fe40008000000 */
[----:B------:R1:W-:Y:S07]  /*1ca0*/  UTMALDG.5D [UR8], [UR28], desc[UR48] ;  /* 0x000030081c0075b4 */ /* 0x0003ee0008021000 */
[----:B------:R-:W-:Y:S04]  /*1cb0*/  @UP1 UIADD3 UR23, UPT, UPT, UR38, URZ, URZ ;  /* 0x000000ff26171290 */ /* 0x000fe8000fffe0ff */
[----:B------:R-:W-:Y:S01]  /*1cc0*/  UISETP.NE.AND UP0, UPT, UR23, UR47, UPT ;  /* 0x0000002f1700728c */ /* 0x000fe2000bf05270 */
[----:B---3--:R-:W-:Y:S03]  /*1cd0*/  UMOV UR7, UR44 ;  /* 0x0000002c00077c82 */ /* 0x008fe60008000000 */
[----:B----4-:R-:W-:Y:S02]  /*1ce0*/  USEL UR38, UR23, URZ, UP0 ;  /* 0x000000ff17267287 */ /* 0x010fe40008000000 */
[----:B------:R-:W-:Y:S02]  /*1cf0*/  USEL UR36, UR41, URZ, UP2 ;  /* 0x000000ff29247287 */ /* 0x000fe40009000000 */
[----:B------:R-:W-:Y:S02]  /*1d00*/  USEL UR37, UR26, URZ, UP1 ;  /* 0x000000ff1a257287 */ /* 0x000fe40008800000 */
[----:B-1----:R-:W-:Y:S02]  /*1d10*/  UIADD3 UR8, UPT, UPT, UR31, 0x1, URZ ;  /* 0x000000011f087890 */ /* 0x002fe4000fffe0ff */
[----:B------:R-:W-:Y:S02]  /*1d20*/  @UP0 UIADD3 UR8, UPT, UPT, UR31, URZ, URZ ;  /* 0x000000ff1f080290 */ /* 0x000fe4000fffe0ff */
[----:B------:R-:W-:Y:S05]  /*1d30*/  UISETP.NE.AND UP0, UPT, UR30, UR52, UPT ;  /* 0x000000341e00728c */ /* 0x000fea000bf05270 */
[----:B------:R-:W-:Y:S04]  /*1d40*/  UMOV UR31, UR8 ;  /* 0x00000008001f7c82 */ /* 0x000fe80008000000 */
[----:B------:R-:W-:Y:S05]  /*1d50*/  BRA.U UP0, `(.L_x_23) ;  /* 0xfffffff900f87547 */ /* 0x000fea000b83ffff */
.L_x_18:
[----:B------:R-:W-:Y:S01]  /*1d60*/  ULEA UR4, UR44, UR45, 0x3 ;  /* 0x0000002d2c047291 */ /* 0x000fe2000f8e18ff */
[----:B-1----:R-:W-:Y:S01]  /*1d70*/  MOV R0, UR40 ;  /* 0x0000002800007c02 */ /* 0x002fe20008000f00 */
[----:B------:R-:W-:Y:S01]  /*1d80*/  @!P1 SYNCS.ARRIVE.TRANS64.A1T0 RZ, [UR45+0x108], RZ ;  /* 0x000108ffffff99a7 */ /* 0x000fe2000810002d */
[----:B------:R-:W-:Y:S02]  /*1d90*/  UISETP.GE.AND UP0, UPT, UR60, 0x1, UPT ;  /* 0x000000013c00788c */ /* 0x000fe4000bf06270 */
[----:B------:R-:W-:-:S04]  /*1da0*/  SHF.L.U32 R0, R0, 0x1f, RZ ;  /* 0x0000001f00007819 */ /* 0x000fc800000006ff */
[----:B--2---:R1:W2:Y:S03]  /*1db0*/  SYNCS.PHASECHK.TRANS64.TRYWAIT P0, [UR4+0x60], R0 ;  /* 0x00006000ff0075a7 */ /* 0x0042a60008001104 */
[----:B------:R-:W-:Y:S05]  /*1dc0*/  BRA.U !UP0, `(.L_x_24) ;  /* 0x0000000508bc7547 */ /* 0x000fea000b800000 */
[----:B------:R-:W3:Y:S01]  /*1dd0*/  LDCU.128 UR8, c[0x0][0x480] ;  /* 0x00009000ff0877ac */ /* 0x000ee20008000c00 */
[----:B------:R-:W4:Y:S01]  /*1de0*/  LDCU.128 UR16, c[0x0][0x490] ;  /* 0x00009200ff1077ac */ /* 0x000f220008000c00 */
[----:B------:R-:W1:Y:S01]  /*1df0*/  LDCU.64 UR20, c[0x0][0x4c0] ;  /* 0x00009800ff1477ac */ /* 0x000e620008000a00 */
[----:B------:R-:W1:Y:S01]  /*1e00*/  LDCU UR13, c[0x0][0x4c8] ;  /* 0x00009900ff0d77ac */ /* 0x000e620008000800 */
[----:B------:R-:W-:Y:S02]  /*1e10*/  UIADD3 UR52, UPT, UPT, UR60, UR52, URZ ;  /* 0x000000343c347290 */ /* 0x000fe4000fffe0ff */
[----:B---3--:R-:W-:Y:S02]  /*1e20*/  UIMAD.WIDE.U32 UR4, UR50, UR9, URZ ;  /* 0x00000009320472a5 */ /* 0x008fe4000f8e00ff */
[----:B------:R-:W-:Y:S02]  /*1e30*/  UISETP.NE.AND UP0, UPT, UR8, 0x1, UPT ;  /* 0x000000010800788c */ /* 0x000fe4000bf05270 */
[----:B------:R-:W-:Y:S01]  /*1e40*/  USHF.R.U32.HI UR5, URZ, UR10, UR5 ;  /* 0x0000000aff057299 */ /* 0x000fe20008011605 */
[----:B------:R-:W3:Y:S03]  /*1e50*/  LDCU UR9, c[0x0][0x4a0] ;  /* 0x00009400ff0977ac */ /* 0x000ee60008000800 */
[----:B------:R-:W-:-:S02]  /*1e60*/  USEL UR5, UR50, UR5, !UP0 ;  /* 0x0000000532057287 */ /* 0x000fc4000c000000 */
[----:B------:R-:W-:Y:S02]  /*1e70*/  UISETP.NE.AND UP0, UPT, UR11, 0x1, UPT ;  /* 0x000000010b00788c */ /* 0x000fe4000bf05270 */
[----:B----4-:R-:W-:Y:S01]  /*1e80*/  UIMAD.WIDE.U32 UR6, UR5, UR16, URZ ;  /* 0x00000010050672a5 */ /* 0x010fe2000f8e00ff */
[----:B------:R-:W1:Y:S01]  /*1e90*/  LDCU UR10, c[0x0][0x4ec] ;  /* 0x00009d80ff0a77ac */ /* 0x000e620008000800 */
[----:B------:R-:W4:Y:S05]  /*1ea0*/  LDCU UR59, c[0x0][0x38c] ;  /* 0x00007180ff3b77ac */ /* 0x000f2a0008000800 */
[----:B------:R-:W-:Y:S01]  /*1eb0*/  UMOV UR4, UR7 ;  /* 0x0000000700047c82 */ /* 0x000fe20008000000 */
[----:B------:R-:W1:Y:S01]  /*1ec0*/  LDCU UR23, c[0x0][0x4cc] ;  /* 0x00009980ff1777ac */ /* 0x000e620008000800 */
[----:B------:R-:W-:Y:S01]  /*1ed0*/  USHF.R.U32.HI UR4, URZ, UR17, UR4 ;  /* 0x00000011ff047299 */ /* 0x000fe20008011604 */
[----:B------:R-:W4:Y:S03]  /*1ee0*/  LDCU.64 UR16, c[0x0][0x4f0] ;  /* 0x00009e00ff1077ac */ /* 0x000f260008000a00 */
[----:B------:R-:W-:-:S02]  /*1ef0*/  USEL UR4, UR5, UR4, !UP0 ;  /* 0x0000000405047287 */ /* 0x000fc4000c000000 */
[----:B------:R-:W-:Y:S02]  /*1f00*/  UISETP.NE.AND UP0, UPT, UR18, 0x1, UPT ;  /* 0x000000011200788c */ /* 0x000fe4000bf05270 */
[----:B------:R-:W-:Y:S01]  /*1f10*/  UIMAD.WIDE.U32 UR6, UR4, UR19, URZ ;  /* 0x00000013040672a5 */ /* 0x000fe2000f8e00ff */
[----:B------:R-:W1:Y:S01]  /*1f20*/  LDCU.64 UR32, c[0x0][0x4d0] ;  /* 0x00009a00ff2077ac */ /* 0x000e620008000a00 */
[----:B------:R-:W-:-:S05]  /*1f30*/  UMOV UR49, UR60 ;  /* 0x0000003c00317c82 */ /* 0x000fca0008000000 */
[----:B------:R-:W-:Y:S01]  /*1f40*/  UMOV UR6, UR7 ;  /* 0x0000000700067c82 */ /* 0x000fe20008000000 */
[----:B------:R-:W-:Y:S02]  /*1f50*/  UIADD3 UR7, UPT, UPT, -UR5, URZ, URZ ;  /* 0x000000ff05077290 */ /* 0x000fe4000fffe1ff */
[----:B---3--:R-:W-:Y:S02]  /*1f60*/  USHF.R.U32.HI UR6, URZ, UR9, UR6 ;  /* 0x00000009ff067299 */ /* 0x008fe40008011606 */
[----:B------:R-:W-:Y:S02]  /*1f70*/  UIMAD UR7, UR8, UR7, UR50 ;  /* 0x00000007080772a4 */ /* 0x000fe4000f8e0232 */
[----:B------:R-:W-:Y:S02]  /*1f80*/  USEL UR14, UR4, UR6, !UP0 ;  /* 0x00000006040e7287 */ /* 0x000fe4000c000000 */
[----:B------:R-:W-:Y:S02]  /*1f90*/  UIADD3 UR6, UPT, UPT, -UR4, URZ, URZ ;  /* 0x000000ff04067290 */ /* 0x000fe4000fffe1ff */
[----:B------:R-:W-:-:S02]  /*1fa0*/  UIADD3 UR9, UPT, UPT, -UR14, URZ, URZ ;  /* 0x000000ff0e097290 */ /* 0x000fc4000fffe1ff */
[----:B------:R-:W-:Y:S02]  /*1fb0*/  UIMAD UR12, UR11, UR6, UR5 ;  /* 0x000000060b0c72a4 */ /* 0x000fe4000f8e0205 */
[----:B------:R-:W-:Y:S02]  /*1fc0*/  UIMAD UR9, UR18, UR9, UR4 ;  /* 0x00000009120972a4 */ /* 0x000fe4000f8e0204 */
[----:B-1----:R-:W-:Y:S01]  /*1fd0*/  UIMAD UR11, UR7, UR20, UR10 ;  /* 0x00000014070b72a4 */ /* 0x002fe2000f8e020a */
[----:B------:R-:W1:Y:S02]  /*1fe0*/  LDCU.64 UR50, c[0x0][0x390] ;  /* 0x00007200ff3277ac */ /* 0x000e640008000a00 */
[----:B------:R-:W3:Y:S01]  /*1ff0*/  LDCU UR6, c[0x0][0x500] ;  /* 0x0000a000ff0677ac */ /* 0x000ee20008000800 */
[----:B------:R-:W1:Y:S01]  /*2000*/  LDCU.64 UR4, c[0x0][0x4f8] ;  /* 0x00009f00ff0477ac */ /* 0x000e620008000a00 */
[----:B------:R-:W-:Y:S02]  /*2010*/  UIADD3 UR18, UPT, UPT, UR34, 0x40, URZ ;  /* 0x0000004022127890 */ /* 0x000fe4000fffe0ff */
[----:B----4-:R-:W-:-:S02]  /*2020*/  UIMAD UR12, UR12, UR21, UR16 ;  /* 0x000000150c0c72a4 */ /* 0x010fc4000f8e0210 */
[----:B------:R-:W-:Y:S01]  /*2030*/  UIMAD UR13, UR9, UR13, UR17 ;  /* 0x0000000d090d72a4 */ /* 0x000fe2000f8e0211 */
[----:B------:R-:W-:-:S11]  /*2040*/  UMOV UR7, UR44 ;  /* 0x0000002c00077c82 */ /* 0x000fd60008000000 */
.L_x_29:
[----:B----4-:R-:W-:Y:S01]  /*2050*/  @!P3 MOV R3, 0x4000 ;  /* 0x000040000003b802 */ /* 0x010fe20000000f00 */
[----:B------:R-:W-:Y:S01]  /*2060*/  ULEA UR9, UR7, UR45, 0x3 ;  /* 0x0000002d07097291 */ /* 0x000fe2000f8e18ff */
[----:B--2---:R-:W-:Y:S11]  /*2070*/  @P0 BRA `(.L_x_25) ;  /* 0x0000000000100947 */ /* 0x004ff60003800000 */
[----:B------:R-:W-:Y:S04]  /*2080*/  MOV R4, UR40 ;  /* 0x0000002800047c02 */ /* 0x000fe80008000f00 */
[----:B------:R-:W-:Y:S04]  /*2090*/  SHF.L.U32 R4, R4, 0x1f, RZ ;  /* 0x0000001f04047819 */ /* 0x000fe800000006ff */
[----:B------:R-:W2:Y:S02]  /*20a0*/  SYNCS.PHASECHK.TRANS64.TRYWAIT P0, [UR9+0x60], R4 ;  /* 0x00006004ff0075a7 */ /* 0x000ea40008001109 */
[----:B--2---:R-:W-:Y:S05]  /*20b0*/  @!P0 BRA `(.L_x_26) ;  /* 0x0000007c00888947 */ /* 0x004fea0003800000 */
.L_x_25:
[----:B------:R4:W-:Y:S01]  /*20c0*/  @!P3 SYNCS.ARRIVE.TRANS64 RZ, [UR9], R3 ;  /* 0x00000003ffffb9a7 */ /* 0x0009e20008000009 */
[----:B------:R-:W-:Y:S04]  /*20d0*/  BSSY.RECONVERGENT B0, `(.L_x_27) ;  /* 0x0000003000007945 */ /* 0x000fe80003800200 */
[----:B------:R-:W-:Y:S05]  /*20e0*/  @P2 BRA `(.L_x_28) ;  /* 0x0000000000042947 */ /* 0x000fea0003800000 */
[----:B-1-3--:R-:W-:Y:S05]  /*20f0*/  BPT.TRAP 0x1 ;  /* 0x000000040000795c */ /* 0x00afea0000300000 */
.L_x_28:
[----:B-1-3--:R-:W-:Y:S05]  /*2100*/  BSYNC.RECONVERGENT B0 ;  /* 0x0000000000007941 */ /* 0x00afea0003800200 */
.L_x_27:
[----:B------:R-:W-:Y:S02]  /*2110*/  UIADD3 UR8, UPT, UPT, UR7, 0x1, URZ ;  /* 0x0000000107087890 */ /* 0x000fe4000fffe0ff */
[----:B------:R-:W-:Y:S02]  /*2120*/  UIMAD UR16, UR36, UR23, UR4 ;  /* 0x00000017241072a4 */ /* 0x000fe4000f8e0204 */
[----:B------:R-:W-:Y:S02]  /*2130*/  UISETP.NE.AND UP0, UPT, UR8, 0xc, UPT ;  /* 0x0000000c0800788c */ /* 0x000fe4000bf05270 */
[----:B------:R-:W-:Y:S02]  /*2140*/  UIMAD UR15, UR37, UR32, UR5 ;  /* 0x00000020250f72a4 */ /* 0x000fe4000f8e0205 */
[----:B------:R-:W-:Y:S02]  /*2150*/  USEL UR10, URZ, 0x1, UP0 ;  /* 0x00000001ff0a7887 */ /* 0x000fe40008000000 */
[----:B------:R-:W-:Y:S02]  /*2160*/  USEL UR44, UR8, URZ, UP0 ;  /* 0x000000ff082c7287 */ /* 0x000fe40008000000 */
[----:B------:R-:W-:Y:S02]  /*2170*/  ULOP3.LUT UR40, UR40, UR10, URZ, 0x3c, !UPT ;  /* 0x0000000a28287292 */ /* 0x000fe4000f8e3cff */
[----:B------:R-:W-:Y:S02]  /*2180*/  ULEA UR8, UR44, UR45, 0x3 ;  /* 0x0000002d2c087291 */ /* 0x000fe4000f8e18ff */
[----:B------:R-:W-:Y:S02]  /*2190*/  ULEA UR19, UR7, UR45, 0xd ;  /* 0x0000002d07137291 */ /* 0x000fe4000f8e68ff */
[----:B------:R-:W-:Y:S01]  /*21a0*/  UIMAD UR7, UR38, UR33, UR6 ;  /* 0x00000021260772a4 */ /* 0x000fe2000f8e0206 */
[----:B--2---:R-:W-:Y:S01]  /*21b0*/  MOV R0, UR40 ;  /* 0x0000002800007c02 */ /* 0x004fe20008000f00 */
[----:B------:R-:W-:Y:S02]  /*21c0*/  ULEA UR15, UR15, UR16, 0x5 ;  /* 0x000000100f0f7291 */ /* 0x000fe4000f8e28ff */
[----:B------:R-:W-:Y:S01]  /*21d0*/  UIADD3 UR46, UP1, UPT, UR54, 0x80, URZ ;  /* 0x00000080362e7890 */ /* 0x000fe2000ff3e0ff */
[----:B------:R-:W-:Y:S01]  /*21e0*/  SHF.L.U32 R0, R0, 0x1f, RZ ;  /* 0x0000001f00007819 */ /* 0x000fe200000006ff */
[----:B------:R-:W-:Y:S02]  /*21f0*/  ULEA UR7, UR7, UR15, 0xa ;  /* 0x0000000f07077291 */ /* 0x000fe4000f8e50ff */
[----:B------:R-:W-:Y:S01]  /*2200*/  USHF.L.U32 UR27, UR31, 0x5, URZ ;  /* 0x000000051f1b7899 */ /* 0x000fe200080006ff */
[----:B------:R1:W2:Y:S01]  /*2210*/  SYNCS.PHASECHK.TRANS64.TRYWAIT P0, [UR8+0x60], R0 ;  /* 0x00006000ff0075a7 */ /* 0x0002a20008001108 */
[----:B------:R-:W-:Y:S02]  /*2220*/  UIADD3.X UR47, UPT, UPT, URZ, UR55, URZ, UP1, !UPT ;  /* 0x00000037ff2f7290 */ /* 0x000fe40008ffe4ff */
[----:B------:R-:W-:Y:S02]  /*2230*/  UIADD3 UR8, UPT, UPT, UR19, 0x8400, URZ ;  /* 0x0000840013087890 */ /* 0x000fe4000fffe0ff */
[----:B------:R-:W-:Y:S02]  /*2240*/  UPRMT UR7, UR7, 0x5410, URZ ;  /* 0x0000541007077896 */ /* 0x000fe400080000ff */
[----:B------:R-:W-:Y:S02]  /*2250*/  UIADD3 UR48, UPT, UPT, UR36, 0x1, URZ ;  /* 0x0000000124307890 */ /* 0x000fe4000fffe0ff */
[----:B------:R-:W-:Y:S02]  /*2260*/  UIADD3 UR41, UPT, UPT, UR37, 0x1, URZ ;  /* 0x0000000125297890 */ /* 0x000fe4000fffe0ff */
[----:B------:R-:W-:Y:S02]  /*2270*/  UISETP.NE.AND UP2, UPT, UR48, UR59, UPT ;  /* 0x0000003b3000728c */ /* 0x000fe4000bf45270 */
[----:B------:R-:W-:Y:S02]  /*2280*/  UIADD3 UR42, UP0, UPT, UR54, 0x200, URZ ;  /* 0x00000200362a7890 */ /* 0x000fe4000ff1e0ff */
[----:B------:R-:W-:Y:S02]  /*2290*/  UIADD3 UR24, UPT, UPT, UR19, 0x20400, URZ ;  /* 0x0002040013187890 */ /* 0x000fe4000fffe0ff */
[----:B------:R-:W-:Y:S02]  /*22a0*/  UIADD3.X UR43, UPT, UPT, URZ, UR55, URZ, UP0, !UPT ;  /* 0x00000037ff2b7290 */ /* 0x000fe400087fe4ff */
[----:B------:R-:W-:Y:S02]  /*22b0*/  UIADD3 UR16, UPT, UPT, UR19, 0x21400, URZ ;  /* 0x0002140013107890 */ /* 0x000fe4000fffe0ff */
[----:B------:R-:W-:Y:S02]  /*22c0*/  UIADD3 UR35, UPT, UPT, UR38, 0x1, URZ ;  /* 0x0000000126237890 */ /* 0x000fe4000fffe0ff */
[----:B------:R-:W-:Y:S01]  /*22d0*/  @UP2 UIADD3 UR41, UPT, UPT, UR37, URZ, URZ ;  /* 0x000000ff25292290 */ /* 0x000fe2000fffe0ff */
[----:B------:R-:W-:Y:S01]  /*22e0*/  UMOV UR10, UR27 ;  /* 0x0000001b000a7c82 */ /* 0x000fe20008000000 */
[----:B------:R-:W-:Y:S02]  /*22f0*/  UMOV UR56, 0x0 ;  /* 0x0000000000387882 */ /* 0x000fe40000000000 */
[----:B------:R-:W-:Y:S01]  /*2300*/  UISETP.NE.AND UP1, UPT, UR41, UR50, UPT ;  /* 0x000000322900728c */ /* 0x000fe2000bf25270 */
[----:B------:R3:W-:Y:S01]  /*2310*/  UTMALDG.5D.IM2COL [UR8], [UR46], UR7 ;  /* 0x000000082e0073b4 */ /* 0x0007e20008060007 */
[----:B------:R-:W-:Y:S01]  /*2320*/  UMOV UR57, 0x10000000 ;  /* 0x1000000000397882 */ /* 0x000fe20000000000 */
[----:B------:R-:W-:Y:S01]  /*2330*/  UMOV UR25, UR9 ;  /* 0x0000000900197c82 */ /* 0x000fe20008000000 */
[----:B------:R-:W-:Y:S01]  /*2340*/  UMOV UR26, UR34 ;  /* 0x00000022001a7c82 */ /* 0x000fe20008000000 */
[----:B------:R-:W-:Y:S01]  /*2350*/  UMOV UR28, UR36 ;  /* 0x00000024001c7c82 */ /* 0x000fe20008000000 */
[----:B------:R-:W-:Y:S01]  /*2360*/  UMOV UR29, UR37 ;  /* 0x00000025001d7c82 */ /* 0x000fe20008000000 */
[----:B------:R-:W-:Y:S01]  /*2370*/  UMOV UR30, UR38 ;  /* 0x00000026001e7c82 */ /* 0x000fe20008000000 */
[----:B------:R-:W-:Y:S01]  /*2380*/  UMOV UR20, UR36 ;  /* 0x0000002400147c82 */ /* 0x000fe20008000000 */
[----:B------:R-:W-:Y:S01]  /*2390*/  USEL UR36, UR48, URZ, UP2 ;  /* 0x000000ff30247287 */ /* 0x000fe20009000000 */
[----:B------:R1:W-:Y:S01]  /*23a0*/  UTMALDG.5D [UR24], [UR42], desc[UR56] ;  /* 0x000038182a0075b4 */ /* 0x0003e20008021000 */
[----:B------:R-:W-:Y:S01]  /*23b0*/  @UP1 UIADD3 UR35, UPT, UPT, UR38, URZ, URZ ;  /* 0x000000ff26231290 */ /* 0x000fe2000fffe0ff */
[----:B------:R-:W-:Y:S01]  /*23c0*/  UMOV UR21, UR37 ;  /* 0x0000002500157c82 */ /* 0x000fe20008000000 */
[----:B------:R-:W-:Y:S02]  /*23d0*/  USEL UR37, UR41, URZ, UP1 ;  /* 0x000000ff29257287 */ /* 0x000fe40008800000 */
[----:B------:R-:W-:Y:S01]  /*23e0*/  UISETP.NE.AND UP0, UPT, UR35, UR51, UPT ;  /* 0x000000332300728c */ /* 0x000fe2000bf05270 */
[----:B------:R-:W-:Y:S01]  /*23f0*/  UMOV UR22, UR38 ;  /* 0x0000002600167c82 */ /* 0x000fe20008000000 */
[----:B------:R-:W-:Y:S02]  /*2400*/  UMOV UR17, UR9 ;  /* 0x0000000900117c82 */ /* 0x000fe40008000000 */
[----:B------:R-:W-:Y:S01]  /*2410*/  USEL UR38, UR35, URZ, UP0 ;  /* 0x000000ff23267287 */ /* 0x000fe20008000000 */
[----:B------:R-:W-:Y:S02]  /*2420*/  UMOV UR19, UR27 ;  /* 0x0000001b00137c82 */ /* 0x000fe40008000000 */
[----:B------:R1:W-:Y:S01]  /*2430*/  UTMALDG.5D [UR16], [UR42], desc[UR56] ;  /* 0x000038102a0075b4 */ /* 0x0003e20008021000 */
[----:B---3--:R-:W-:Y:S03]  /*2440*/  UIADD3 UR8, UPT, UPT, UR31, 0x1, URZ ;  /* 0x000000011f087890 */ /* 0x008fe6000fffe0ff */
[----:B------:R-:W-:Y:S02]  /*2450*/  @UP0 UIADD3 UR8, UPT, UPT, UR31, URZ, URZ ;  /* 0x000000ff1f080290 */ /* 0x000fe4000fffe0ff */
[----:B------:R-:W-:Y:S02]  /*2460*/  UISETP.GT.U32.AND UP0, UPT, UR49, 0x1, UPT ;  /* 0x000000013100788c */ /* 0x000fe4000bf04070 */
[----:B------:R-:W-:Y:S03]  /*2470*/  UIADD3 UR7, UPT, UPT, UR49, -0x1, URZ ;  /* 0xffffffff31077890 */ /* 0x000fe6000fffe0ff */
[----:B------:R-:W-:Y:S04]  /*2480*/  UMOV UR31, UR8 ;  /* 0x00000008001f7c82 */ /* 0x000fe80008000000 */
[----:B------:R-:W-:Y:S01]  /*2490*/  UMOV UR49, UR7 ;  /* 0x0000000700317c82 */ /* 0x000fe20008000000 */
[----:B------:R-:W-:Y:S01]  /*24a0*/  UMOV UR7, UR44 ;  /* 0x0000002c00077c82 */ /* 0x000fe20008000000 */
[----:B-1----:R-:W-:Y:S05]  /*24b0*/  BRA.U UP0, `(.L_x_29) ;  /* 0xfffffff900e47547 */ /* 0x002fea000b83ffff */
.L_x_24:
[----:B----4-:R-:W-:Y:S01]  /*24c0*/  SHF.L.U32 R3, R2, 0x1f, RZ ;  /* 0x0000001f02037819 */ /* 0x010fe200000006ff */
[----:B------:R-:W-:-:S03]  /*24d0*/  NOP ;  /* 0x0000000000007918 */ /* 0x000fc60000000000 */
[----:B--2---:R-:W2:Y:S02]  /*24e0*/  SYNCS.PHASECHK.TRANS64.TRYWAIT P0, [UR45+0x110], R3 ;  /* 0x00011003ff0075a7 */ /* 0x004ea4000800112d */
[----:B--2---:R-:W-:Y:S05]  /*24f0*/  @!P0 BRA `(.L_x_30) ;  /* 0x0000007800908947 */ /* 0x004fea0003800000 */
.L_x_135:
[----:B------:R-:W2:Y:S01]  /*2500*/  LDS.128 R4, [UR45+0x150] ;  /* 0x0001502dff047984 */ /* 0x000ea20008000c00 */
[----:B------:R-:W-:Y:S02]  /*2510*/  UIADD3 UR4, UPT, UPT, UR45, 0x118, URZ ;  /* 0x000001182d047890 */ /* 0x000fe4000fffe0ff */
[----:B------:R-:W-:Y:S01]  /*2520*/  UISETP.GE.AND UP0, UPT, UR39, 0x1, UPT ;  /* 0x000000012700788c */ /* 0x000fe2000bf06270 */
[----:B------:R-:W-:Y:S01]  /*2530*/  @!PT LDS RZ, [RZ] ;  /* 0x00000000fffff984 */ /* 0x000fe20000000800 */
[----:B------:R-:W-:Y:S01]  /*2540*/  @!PT LDS RZ, [RZ] ;  /* 0x00000000fffff984 */ /* 0x000fe20000000800 */
[----:B------:R-:W-:Y:S01]  /*2550*/  @!PT LDS RZ, [RZ] ;  /* 0x00000000fffff984 */ /* 0x000fe20000000800 */
[----:B------:R-:W-:Y:S01]  /*2560*/  @!PT LDS RZ, [RZ] ;  /* 0x00000000fffff984 */ /* 0x000fe20000000800 */
[----:B------:R3:W-:Y:S06]  /*2570*/  MEMBAR.ALL.CTA ;  /* 0x0000000000007992 */ /* 0x0007ec0000008000 */
[----:B---3--:R-:W3:Y:S01]  /*2580*/  FENCE.VIEW.ASYNC.S ;  /* 0x00000000000073c6 */ /* 0x008ee20000000000 */
[----:B------:R-:W-:-:S09]  /*2590*/  UPRMT UR4, URZ, 0x654, UR4 ;  /* 0x00000654ff047896 */ /* 0x000fd20008000004 */
[----:B---3--:R-:W-:Y:S01]  /*25a0*/  SYNCS.ARRIVE.TRANS64.RED.A1T0 RZ, [UR4], RZ ;  /* 0x000000ffffff79a7 */ /* 0x008fe20008100404 */
[----:B--2---:R-:W-:-:S13]  /*25b0*/  LOP3.LUT P0, RZ, R6, 0x1, RZ, 0xc0, !PT ;  /* 0x0000000106ff7812 */ /* 0x004fda000780c0ff */
[----:B------:R-:W-:Y:S01]  /*25c0*/  VOTEU.ANY UP1, P0 ;  /* 0x0000000000ff7886 */ /* 0x000fe20000020100 */
[----:B------:R-:W-:-:S13]  /*25d0*/  PLOP3.LUT P0, PT, PT, PT, UP1, 0x80, 0x8 ;  /* 0x000000000008781c */ /* 0x000fda0003f0f018 */
[----:B-1----:R-:W-:Y:S02]  /*25e0*/  @P0 MOV R0, R4 ;  /* 0x0000000400000202 */ /* 0x002fe40000000f00 */
[----:B------:R-:W-:Y:S02]  /*25f0*/  @P0 LOP3.LUT R4, R5, 0xffff, RZ, 0xc0, !PT ;  /* 0x0000ffff05040812 */ /* 0x000fe400078ec0ff */
[----:B------:R-:W-:Y:S02]  /*2600*/  @P0 R2UR UR6, R0 ;  /* 0x00000000000602ca */ /* 0x000fe400000e0000 */
[----:B------:R-:W-:-:S11]  /*2610*/  @P0 R2UR UR5, R4 ;  /* 0x00000000040502ca */ /* 0x000fd600000e0000 */
[----:B------:R-:W-:Y:S02]  /*2620*/  @UP1 UMOV UR58, UR6 ;  /* 0x00000006003a1c82 */ /* 0x000fe40008000000 */
[----:B------:R-:W-:Y:S01]  /*2630*/  @UP1 UMOV UR53, UR5 ;  /* 0x0000000500351c82 */ /* 0x000fe20008000000 */
[----:B------:R-:W-:Y:S05]  /*2640*/  BRA.U !UP0, `(.L_x_31) ;  /* 0x0000000108d47547 */ /* 0x000fea000b800000 */
[----:B------:R-:W1:Y:S01]  /*2650*/  LDCU.128 UR16, c[0x0][0xc10] ;  /* 0x00018200ff1077ac */ /* 0x000e620008000c00 */
[----:B------:R-:W2:Y:S01]  /*2660*/  LDCU UR20, c[0x0][0xc20] ;  /* 0x00018400ff1477ac */ /* 0x000ea20008000800 */
[----:B------:R-:W3:Y:S01]  /*2670*/  LDCU UR13, c[0x0][0xc0c] ;  /* 0x00018180ff0d77ac */ /* 0x000ee20008000800 */
[----:B------:R-:W4:Y:S01]  /*2680*/  LDCU.64 UR14, c[0x0][0xc28] ;  /* 0x00018500ff0e77ac */ /* 0x000f220008000a00 */
[----:B------:R-:W-:Y:S02]  /*2690*/  UISETP.NE.AND UP3, UPT, UR39, 0x1, UPT ;  /* 0x000000012700788c */ /* 0x000fe4000bf65270 */
[----:B-1----:R-:W-:Y:S02]  /*26a0*/  UIMAD.WIDE.U32 UR4, UR61, UR19, URZ ;  /* 0x000000133d0472a5 */ /* 0x002fe4000f8e00ff */
[----:B------:R-:W-:Y:S02]  /*26b0*/  UIMAD.WIDE.U32 UR6, UR62, UR16, URZ ;  /* 0x000000103e0672a5 */ /* 0x000fe4000f8e00ff */
[----:B------:R-:W-:-:S02]  /*26c0*/  UISETP.NE.AND UP0, UPT, UR18, 0x1, UPT ;  /* 0x000000011200788c */ /* 0x000fc4000bf05270 */
[----:B------:R-:W-:Y:S01]  /*26d0*/  UIMAD.WIDE.U32 UR10, UR53, UR19, URZ ;  /* 0x00000013350a72a5 */ /* 0x000fe2000f8e00ff */
[----:B------:R-:W-:Y:S01]  /*26e0*/  UMOV UR4, UR5 ;  /* 0x0000000500047c82 */ /* 0x000fe20008000000 */
[----:B---3--:R-:W-:Y:S02]  /*26f0*/  UISETP.NE.AND UP2, UPT, UR13, 0x1, UPT ;  /* 0x000000010d00788c */ /* 0x008fe4000bf45270 */
[----:B--2---:R-:W-:Y:S02]  /*2700*/  USHF.R.U32.HI UR5, URZ, UR20, UR4 ;  /* 0x00000014ff057299 */ /* 0x004fe40008011604 */
[----:B------:R-:W-:Y:S01]  /*2710*/  UIMAD.WIDE.U32 UR8, UR58, UR16, URZ ;  /* 0x000000103a0872a5 */ /* 0x000fe2000f8e00ff */
[----:B------:R-:W-:Y:S01]  /*2720*/  UMOV UR4, UR7 ;  /* 0x0000000700047c82 */ /* 0x000fe20008000000 */
[----:B------:R-:W-:Y:S02]  /*2730*/  USEL UR5, UR61, UR5, !UP0 ;  /* 0x000000053d057287 */ /* 0x000fe4000c000000 */
[----:B------:R-:W-:-:S02]  /*2740*/  USHF.R.U32.HI UR4, URZ, UR17, UR4 ;  /* 0x00000011ff047299 */ /* 0x000fc40008011604 */
[----:B----4-:R-:W-:Y:S02]  /*2750*/  UIMAD.WIDE.U32 UR6, UR5, UR14, URZ ;  /* 0x0000000e050672a5 */ /* 0x010fe4000f8e00ff */
[----:B------:R-:W-:Y:S01]  /*2760*/  USEL UR12, UR62, UR4, !UP2 ;  /* 0x000000043e0c7287 */ /* 0x000fe2000d000000 */
[----:B------:R-:W-:Y:S02]  /*2770*/  UMOV UR8, UR9 ;  /* 0x0000000900087c82 */ /* 0x000fe40008000000 */
[----:B------:R-:W-:Y:S01]  /*2780*/  UMOV UR4, UR11 ;  /* 0x0000000b00047c82 */ /* 0x000fe20008000000 */
[----:B------:R-:W-:Y:S01]  /*2790*/  UIMAD.WIDE.U32 UR10, UR12, UR14, URZ ;  /* 0x0000000e0c0a72a5 */ /* 0x000fe2000f8e00ff */
[----:B------:R-:W-:Y:S01]  /*27a0*/  UMOV UR6, UR7 ;  /* 0x0000000700067c82 */ /* 0x000fe20008000000 */
[----:B------:R-:W-:Y:S02]  /*27b0*/  USHF.R.U32.HI UR4, URZ, UR20, UR4 ;  /* 0x00000014ff047299 */ /* 0x000fe40008011604 */
[----:B------:R-:W-:-:S02]  /*27c0*/  @UP3 USHF.R.U32.HI UR5, URZ, UR15, UR6 ;  /* 0x0000000fff053299 */ /* 0x000fc40008011606 */
[----:B------:R-:W-:Y:S01]  /*27d0*/  USHF.R.U32.HI UR17, URZ, UR17, UR8 ;  /* 0x00000011ff117299 */ /* 0x000fe20008011608 */
[----:B------:R-:W-:Y:S01]  /*27e0*/  UMOV UR6, UR11 ;  /* 0x0000000b00067c82 */ /* 0x000fe20008000000 */
[----:B------:R-:W-:Y:S02]  /*27f0*/  USEL UR4, UR53, UR4, !UP0 ;  /* 0x0000000435047287 */ /* 0x000fe4000c000000 */
[----:B------:R-:W-:Y:S02]  /*2800*/  @UP3 USHF.R.U32.HI UR12, URZ, UR15, UR6 ;  /* 0x0000000fff0c3299 */ /* 0x000fe40008011606 */
[----:B------:R-:W-:Y:S02]  /*2810*/  UIMAD UR6, UR39, UR5, URZ ;  /* 0x00000005270672a4 */ /* 0x000fe4000f8e02ff */
[----:B------:R-:W-:Y:S02]  /*2820*/  USEL UR5, UR58, UR17, !UP2 ;  /* 0x000000113a057287 */ /* 0x000fe4000d000000 */
[----:B------:R-:W-:-:S02]  /*2830*/  UIMAD UR8, UR39, UR12, URZ ;  /* 0x0000000c270872a4 */ /* 0x000fc4000f8e02ff */
[----:B------:R-:W-:Y:S02]  /*2840*/  UISETP.GE.AND UP0, UPT, UR4, UR6, UPT ;  /* 0x000000060400728c */ /* 0x000fe4000bf06270 */
[----:B------:R-:W-:Y:S02]  /*2850*/  UIMAD.WIDE.U32 UR6, UR4, UR14, URZ ;  /* 0x0000000e040672a5 */ /* 0x000fe4000f8e00ff */
[----:B------:R-:W-:Y:S02]  /*2860*/  UISETP.GE.OR UP0, UPT, UR5, UR8, UP0 ;  /* 0x000000080500728c */ /* 0x000fe40008706670 */
[----:B------:R-:W-:Y:S02]  /*2870*/  UIMAD.WIDE.U32 UR8, UR5, UR14, URZ ;  /* 0x0000000e050872a5 */ /* 0x000fe4000f8e00ff */
[----:B------:R-:W-:Y:S01]  /*2880*/  UIADD3 UR10, UPT, UPT, -UR4, URZ, URZ ;  /* 0x000000ff040a7290 */ /* 0x000fe2000fffe1ff */
[----:B------:R-:W-:Y:S02]  /*2890*/  UMOV UR6, UR7 ;  /* 0x0000000700067c82 */ /* 0x000fe40008000000 */
[----:B------:R-:W-:-:S02]  /*28a0*/  USHF.R.U32.HI UR6, URZ, UR15, UR6 ;  /* 0x0000000fff067299 */ /* 0x000fc40008011606 */
[----:B------:R-:W-:Y:S02]  /*28b0*/  UIMAD UR10, UR18, UR10, UR53 ;  /* 0x0000000a120a72a4 */ /* 0x000fe4000f8e0235 */
[----:B------:R-:W-:Y:S01]  /*28c0*/  USEL UR6, UR4, UR6, !UP3 ;  /* 0x0000000604067287 */ /* 0x000fe2000d800000 */
[----:B------:R-:W-:Y:S01]  /*28d0*/  @!UP0 UMOV UR7, UR9 ;  /* 0x0000000900078c82 */ /* 0x000fe20008000000 */
[----:B------:R-:W-:Y:S02]  /*28e0*/  UIADD3 UR9, UPT, UPT, -UR5, URZ, URZ ;  /* 0x000000ff05097290 */ /* 0x000fe4000fffe1ff */
[----:B------:R-:W-:Y:S02]  /*28f0*/  @!UP0 USHF.R.U32.HI UR7, URZ, UR15, UR7 ;  /* 0x0000000fff078299 */ /* 0x000fe40008011607 */
[----:B------:R-:W-:Y:S02]  /*2900*/  UIADD3 UR8, UPT, UPT, -UR6, URZ, URZ ;  /* 0x000000ff06087290 */ /* 0x000fe4000fffe1ff */
[----:B------:R-:W-:-:S02]  /*2910*/  @!UP0 USEL UR7, UR5, UR7, !UP3 ;  /* 0x0000000705078287 */ /* 0x000fc4000d800000 */
[----:B------:R-:W-:Y:S02]  /*2920*/  UIMAD UR8, UR39, UR8, UR4 ;  /* 0x00000008270872a4 */ /* 0x000fe4000f8e0204 */
[----:B------:R-:W-:Y:S02]  /*2930*/  @!UP0 UIADD3 UR6, UPT, UPT, UR6, -UR7, URZ ;  /* 0x8000000706068290 */ /* 0x000fe4000fffe0ff */
[----:B------:R-:W-:Y:S02]  /*2940*/  @!UP0 UIMAD UR7, UR8, UR12, UR7 ;  /* 0x0000000c080782a4 */ /* 0x000fe4000f8e0207 */
[----:B------:R-:W-:Y:S02]  /*2950*/  @!UP0 UIMAD UR4, UR39, UR6, UR5 ;  /* 0x00000006270482a4 */ /* 0x000fe4000f8e0205 */
[----:B------:R-:W-:Y:S02]  /*2960*/  UIMAD UR6, UR13, UR9, UR58 ;  /* 0x000000090d0672a4 */ /* 0x000fe4000f8e023a */
[----:B------:R-:W-:Y:S01]  /*2970*/  UIMAD UR53, UR4, UR18, UR10 ;  /* 0x00000012043572a4 */ /* 0x000fe2000f8e020a */
[----:B------:R-:W-:-:S02]  /*2980*/  @!UP0 UMOV UR5, UR7 ;  /* 0x0000000700058c82 */ /* 0x000fc40008000000 */
[----:B------:R-:W-:-:S12]  /*2990*/  UIMAD UR58, UR5, UR13, UR6 ;  /* 0x0000000d053a72a4 */ /* 0x000fd8000f8e0206 */
.L_x_31:
        /* <DEDUP_REMOVED lines=20> */
.L_x_32:
[----:B------:R-:W-:Y:S01]  /*2ae0*/  R2UR UR5, R78 ;  /* 0x000000004e0572ca */ /* 0x000fe200000e0000 */
[----:B------:R-:W-:Y:S01]  /*2af0*/  UMOV UR30, UR52 ;  /* 0x00000034001e7c82 */ /* 0x000fe20008000000 */
[----:B------:R-:W-:Y:S02]  /*2b00*/  R2UR UR4, R77 ;  /* 0x000000004d0472ca */ /* 0x000fe400000e0000 */
[----:B------:R-:W-:Y:S02]  /*2b10*/  PLOP3.LUT P1, PT, PT, PT, PT, 0x80, 0x8 ;  /* 0x000000000008781c */ /* 0x000fe40003f2f070 */
[----:B------:R-:W-:-:S07]  /*2b20*/  LOP3.LUT R2, R2, 0x1, RZ, 0x3c, !PT ;  /* 0x0000000102027812 */ /* 0x000fce00078e3cff */
[----:B------:R-:W-:Y:S02]  /*2b30*/  UIADD3 UR51, UPT, UPT, UR58, UR5, URZ ;  /* 0x000000053a337290 */ /* 0x000fe4000fffe0ff */
[----:B------:R-:W-:Y:S01]  /*2b40*/  UIADD3 UR24, UPT, UPT, UR53, UR4, URZ ;  /* 0x0000000435187290 */ /* 0x000fe2000fffe0ff */
[----:B------:R-:W-:Y:S11]  /*2b50*/  BRA.U UP1, `(.L_x_33) ;  /* 0xffffffe901907547 */ /* 0x000ff6000b83ffff */
[----:B------:R-:W-:Y:S01]  /*2b60*/  UIADD3 UR45, UPT, UPT, UR45, 0x60, URZ ;  /* 0x000000602d2d7890 */ /* 0x000fe2000fffe0ff */
[----:B------:R-:W-:-:S03]  /*2b70*/  MOV R2, UR40 ;  /* 0x0000002800027c02 */ /* 0x000fc60008000f00 */
[----:B------:R-:W-:Y:S01]  /*2b80*/  ULEA UR4, UR44, UR45, 0x3 ;  /* 0x0000002d2c047291 */ /* 0x000fe2000f8e18ff */
[----:B------:R-:W-:-:S08]  /*2b90*/  SHF.L.U32 R2, R2, 0x1f, RZ ;  /* 0x0000001f02027819 */ /* 0x000fd000000006ff */
[----:B------:R-:W1:Y:S02]  /*2ba0*/  SYNCS.PHASECHK.TRANS64.TRYWAIT P0, [UR4], R2 ;  /* 0x00000002ff0075a7 */ /* 0x000e640008001104 */
[----:B-1----:R-:W-:Y:S05]  /*2bb0*/  @!P0 BRA `(.L_x_34) ;  /* 0x0000007000f88947 */ /* 0x002fea0003800000 */
.L_x_137:
[----:B------:R-:W-:-:S04]  /*2bc0*/  UIADD3 UR4, UPT, UPT, UR44, 0x1, URZ ;  /* 0x000000012c047890 */ /* 0x000fc8000fffe0ff */
[----:B------:R-:W-:-:S04]  /*2bd0*/  UISETP.NE.AND UP0, UPT, UR4, 0xc, UPT ;  /* 0x0000000c0400788c */ /* 0x000fc8000bf05270 */
[----:B------:R-:W-:Y:S02]  /*2be0*/  USEL UR5, URZ, 0x1, UP0 ;  /* 0x00000001ff057887 */ /* 0x000fe40008000000 */
[----:B------:R-:W-:Y:S02]  /*2bf0*/  USEL UR4, UR4, URZ, UP0 ;  /* 0x000000ff04047287 */ /* 0x000fe40008000000 */
[----:B------:R-:W-:Y:S02]  /*2c00*/  ULOP3.LUT UR6, UR40, UR5, URZ, 0x3c, !UPT ;  /* 0x0000000528067292 */ /* 0x000fe4000f8e3cff */
[----:B------:R-:W-:-:S04]  /*2c10*/  ULEA UR5, UR4, UR45, 0x3 ;  /* 0x0000002d04057291 */ /* 0x000fc8000f8e18ff */
[----:B-1----:R-:W-:-:S04]  /*2c20*/  MOV R2, UR6 ;  /* 0x0000000600027c02 */ /* 0x002fc80008000f00 */
[----:B------:R-:W-:-:S04]  /*2c30*/  SHF.L.U32 R2, R2, 0x1f, RZ ;  /* 0x0000001f02027819 */ /* 0x000fc800000006ff */
[----:B------:R-:W1:Y:S02]  /*2c40*/  SYNCS.PHASECHK.TRANS64.TRYWAIT P0, [UR5], R2 ;  /* 0x00000002ff0075a7 */ /* 0x000e640008001105 */
[----:B-1----:R-:W-:Y:S05]  /*2c50*/  @!P0 BRA `(.L_x_35) ;  /* 0x0000007000e88947 */ /* 0x002fea0003800000 */
.L_x_139:
        /* <DEDUP_REMOVED lines=10> */
.L_x_141:
        /* <DEDUP_REMOVED lines=10> */
.L_x_143:
        /* <DEDUP_REMOVED lines=10> */
.L_x_145:
        /* <DEDUP_REMOVED lines=10> */
.L_x_147:
        /* <DEDUP_REMOVED lines=10> */
.L_x_149:
        /* <DEDUP_REMOVED lines=10> */
.L_x_151:
        /* <DEDUP_REMOVED lines=10> */
.L_x_153:
        /* <DEDUP_REMOVED lines=10> */
.L_x_155:
        /* <DEDUP_REMOVED lines=10> */
.L_x_157:
[----:B------:R-:W-:-:S04]  /*3200*/  UIADD3 UR4, UPT, UPT, UR4, 0x1, URZ ;  /* 0x0000000104047890 */ /* 0x000fc8000fffe0ff */
[----:B------:R-:W-:-:S04]  /*3210*/  UISETP.NE.AND UP0, UPT, UR4, 0xc, UPT ;  /* 0x0000000c0400788c */ /* 0x000fc8000bf05270 */
[----:B------:R-:W-:Y:S02]  /*3220*/  USEL UR5, URZ, 0x1, UP0 ;  /* 0x00000001ff057887 */ /* 0x000fe40008000000 */
[----:B------:R-:W-:Y:S02]  /*3230*/  USEL UR4, UR4, URZ, UP0 ;  /* 0x000000ff04047287 */ /* 0x000fe40008000000 */
[----:B------:R-:W-:Y:S02]  /*3240*/  ULOP3.LUT UR5, UR6, UR5, URZ, 0x3c, !UPT ;  /* 0x0000000506057292 */ /* 0x000fe4000f8e3cff */
[----:B------:R-:W-:-:S04]  /*3250*/  ULEA UR4, UR4, UR45, 0x3 ;  /* 0x0000002d04047291 */ /* 0x000fc8000f8e18ff */
[----:B-1----:R-:W-:Y:S02]  /*3260*/  IMAD.U32 R2, RZ, RZ, UR5 ;  /* 0x00000005ff027e24 */ /* 0x002fe4000f8e00ff */
[----:B------:R-:W-:-:S03]  /*3270*/  MOV R0, UR4 ;  /* 0x0000000400007c02 */ /* 0x000fc60008000f00 */
[----:B------:R-:W-:-:S07]  /*3280*/  SHF.L.U32 R2, R2, 0x1f, RZ ;  /* 0x0000001f02027819 */ /* 0x000fce00000006ff */
.L_x_45:
[----:B-1----:R1:W2:Y:S02]  /*3290*/  SYNCS.PHASECHK.TRANS64.TRYWAIT P0, [R0+URZ], R2 ;  /* 0x00000002000075a7 */ /* 0x0022a400080011ff */
[----:B--2---:R-:W-:Y:S05]  /*32a0*/  @!P0 NANOSLEEP.SYNCS 0x989680 ;  /* 0x009896800000895d */ /* 0x004fea0003900000 */
[----:B------:R-:W2:Y:S02]  /*32b0*/  @!P0 SYNCS.PHASECHK.TRANS64 P0, [R0+URZ], R2 ;  /* 0x00000002000085a7 */ /* 0x000ea400080010ff */
[----:B--2---:R-:W-:Y:S05]  /*32c0*/  @P0 EXIT ;  /* 0x000000000000094d */ /* 0x004fea0003800000 */
[----:B------:R-:W-:Y:S05]  /*32d0*/  BRA `(.L_x_45) ;  /* 0xfffffffc00ec7947 */ /* 0x000fea000383ffff */
.L_x_17:
[----:B------:R-:W2:Y:S02]  /*32e0*/  S2UR UR4, SR_CgaCtaId ;  /* 0x00000000000479c3 */ /* 0x000ea40000008800 */
[----:B--2---:R-:W-:-:S04]  /*32f0*/  UISETP.NE.AND UP0, UPT, UR4, URZ, UPT ;  /* 0x000000ff0400728c */ /* 0x004fc8000bf05270 */
[----:B------:R-:W-:-:S09]  /*3300*/  UISETP.NE.OR UP0, UPT, UR18, 0x1, UP0 ;  /* 0x000000011200788c */ /* 0x000fd20008705670 */
[----:B------:R-:W-:Y:S05]  /*3310*/  BRA.U UP0, `(.L_x_46) ;  /* 0x0000000100b47547 */ /* 0x000fea000b800000 */
[----:B------:R-:W2:Y:S01]  /*3320*/  S2UR UR5, SR_CgaCtaId ;  /* 0x00000000000579c3 */ /* 0x000ea20000008800 */
[----:B------:R-:W-:Y:S01]  /*3330*/  UMOV UR4, 0x400 ;  /* 0x0000040000047882 */ /* 0x000fe20000000000 */
[----:B------:R-:W-:Y:S01]  /*3340*/  HFMA2 R3, -RZ, RZ, 0, 5.9604644775390625e-08 ;  /* 0x00000001ff037431 */ /* 0x000fe200000001ff */
[----:B------:R-:W-:Y:S01]  /*3350*/  ISETP.NE.AND P0, PT, R0, RZ, PT ;  /* 0x000000ff0000720c */ /* 0x000fe20003f05270 */
[----:B------:R-:W-:Y:S01]  /*3360*/  IMAD.MOV.U32 R8, RZ, RZ, RZ ;  /* 0x000000ffff087224 */ /* 0x000fe200078e00ff */
[----:B--2---:R-:W-:-:S04]  /*3370*/  ULEA UR4, UR5, UR4, 0x18 ;  /* 0x0000000405047291 */ /* 0x004fc8000f8ec0ff */
[----:B------:R-:W-:Y:S02]  /*3380*/  UIADD3 UR5, UPT, UPT, UR4, 0x118, URZ ;  /* 0x0000011804057890 */ /* 0x000fe4000fffe0ff */
[----:B------:R-:W-:Y:S02]  /*3390*/  UIADD3 UR8, UPT, UPT, UR4, 0x110, URZ ;  /* 0x0000011004087890 */ /* 0x000fe4000fffe0ff */
[----:B------:R-:W-:-:S12]  /*33a0*/  UPRMT UR5, URZ, 0x654, UR5 ;  /* 0x00000654ff057896 */ /* 0x000fd80008000005 */
.L_x_49:
[----:B------:R-:W-:Y:S01]  /*33b0*/  SHF.L.U32 R6, R3, 0x1f, RZ ;  /* 0x0000001f03067819 */ /* 0x000fe200000006ff */
[----:B------:R-:W-:Y:S02]  /*33c0*/  IMAD.U32 R4, RZ, RZ, UR8 ;  /* 0x00000008ff047e24 */ /* 0x000fe4000f8e00ff */
[----:B------:R-:W-:Y:S01]  /*33d0*/  @!P0 IMAD.MOV.U32 R5, RZ, RZ, 0x10 ;  /* 0x00000010ff058424 */ /* 0x000fe200078e00ff */
[----:B------:R-:W2:Y:S02]  /*33e0*/  SYNCS.PHASECHK.TRANS64.TRYWAIT P1, [UR4+0x118], R6 ;  /* 0x00011806ff0075a7 */ /* 0x000ea40008021104 */
[----:B------:R-:W-:-:S04]  /*33f0*/  PRMT R4, R0, 0x654, R4 ;  /* 0x0000065400047816 */ /* 0x000fc80000000004 */
[----:B------:R-:W-:Y:S01]  /*3400*/  SEL R2, R4, R2, !P0 ;  /* 0x0000000204027207 */ /* 0x000fe20004000000 */
[----:B--2---:R-:W-:Y:S06]  /*3410*/  @!P1 BRA `(.L_x_47) ;  /* 0x0000006c00e89947 */ /* 0x004fec0003800000 */
.L_x_159:
[----:B------:R-:W-:Y:S01]  /*3420*/  UIADD3 UR6, UPT, UPT, UR4, 0x150, URZ ;  /* 0x0000015004067890 */ /* 0x000fe2000fffe0ff */
[----:B------:R3:W-:Y:S01]  /*3430*/  @!P0 SYNCS.ARRIVE.TRANS64.RED RZ, [R2+URZ], R5 ;  /* 0x0000000502ff89a7 */ /* 0x0007e200080004ff */
[----:B------:R-:W-:Y:S01]  /*3440*/  UIADD3 UR7, UPT, UPT, UR4, 0x110, URZ ;  /* 0x0000011004077890 */ /* 0x000fe2000fffe0ff */
[----:B------:R-:W-:-:S08]  /*3450*/  LOP3.LUT R3, R3, 0x1, RZ, 0x3c, !PT ;  /* 0x0000000103037812 */ /* 0x000fd000078e3cff */
[----:B------:R-:W-:Y:S06]  /*3460*/  UGETNEXTWORKID.BROADCAST [UR6], [UR7] ;  /* 0x00000000060073ca */ /* 0x000fec0008000100 */
[----:B---3--:R-:W-:-:S04]  /*3470*/  SHF.L.U32 R5, R8, 0x1f, RZ ;  /* 0x0000001f08057819 */ /* 0x008fc800000006ff */
[----:B------:R-:W3:Y:S02]  /*3480*/  SYNCS.PHASECHK.TRANS64.TRYWAIT P1, [UR4+0x110], R5 ;  /* 0x00011005ff0075a7 */ /* 0x000ee40008021104 */
[----:B---3--:R-:W-:Y:S05]  /*3490*/  @!P1 BRA `(.L_x_48) ;  /* 0x0000006c00e09947 */ /* 0x008fea0003800000 */
.L_x_161:
[----:B--2---:R-:W2:Y:S01]  /*34a0*/  LDS.128 R4, [UR4+0x150] ;  /* 0x00015004ff047984 */ /* 0x004ea20008000c00 */
[----:B------:R-:W-:Y:S01]  /*34b0*/  LOP3.LUT R8, R8, 0x1, RZ, 0x3c, !PT ;  /* 0x0000000108087812 */ /* 0x000fe200078e3cff */
[----:B------:R-:W-:Y:S01]  /*34c0*/  @!PT LDS RZ, [RZ] ;  /* 0x00000000fffff984 */ /* 0x000fe20000000800 */
[----:B------:R-:W-:Y:S01]  /*34d0*/  @!PT LDS RZ, [RZ] ;  /* 0x00000000fffff984 */ /* 0x000fe20000000800 */
[----:B------:R-:W-:Y:S01]  /*34e0*/  @!PT LDS RZ, [RZ] ;  /* 0x00000000fffff984 */ /* 0x000fe20000000800 */
[----:B------:R-:W-:Y:S01]  /*34f0*/  @!PT LDS RZ, [RZ] ;  /* 0x00000000fffff984 */ /* 0x000fe20000000800 */
[----:B------:R3:W-:Y:S06]  /*3500*/  MEMBAR.ALL.CTA ;  /* 0x0000000000007992 */ /* 0x0007ec0000008000 */
[----:B---3--:R-:W3:Y:S02]  /*3510*/  FENCE.VIEW.ASYNC.S ;  /* 0x00000000000073c6 */ /* 0x008ee40000000000 */
[----:B---3--:R-:W-:Y:S01]  /*3520*/  SYNCS.ARRIVE.TRANS64.RED.A1T0 RZ, [UR5], RZ ;  /* 0x000000ffffff79a7 */ /* 0x008fe20008100405 */
[----:B--2---:R-:W-:-:S13]  /*3530*/  LOP3.LUT P1, RZ, R6, 0x1, RZ, 0xc0, !PT ;  /* 0x0000000106ff7812 */ /* 0x004fda000782c0ff */
[----:B------:R-:W-:Y:S05]  /*3540*/  @P1 BRA `(.L_x_49) ;  /* 0xfffffffc00981947 */ /* 0x000fea000383ffff */
[----:B------:R-:W-:-:S04]  /*3550*/  SHF.L.U32 R0, R3, 0x1f, RZ ;  /* 0x0000001f03007819 */ /* 0x000fc800000006ff */
[----:B------:R-:W2:Y:S02]  /*3560*/  SYNCS.PHASECHK.TRANS64 P0, [UR4+0x118], R0 ;  /* 0x00011800ff0075a7 */ /* 0x000ea40008001004 */
[----:B-12---:R-:W-:Y:S05]  /*3570*/  @P0 EXIT ;  /* 0x000000000000094d */ /* 0x006fea0003800000 */
[----:B------:R-:W-:-:S07]  /*3580*/  MOV R0, UR4 ;  /* 0x0000000400007c02 */ /* 0x000fce0008000f00 */
.L_x_50:
[----:B-1----:R-:W-:-:S04]  /*3590*/  SHF.L.U32 R2, R3, 0x1f, RZ ;  /* 0x0000001f03027819 */ /* 0x002fc800000006ff */
[----:B------:R1:W2:Y:S03]  /*35a0*/  SYNCS.PHASECHK.TRANS64.TRYWAIT P0, [R0+URZ+0x118], R2 ;  /* 0x00011802000075a7 */ /* 0x0002a600080011ff */
[----:B--2---:R-:W-:Y:S05]  /*35b0*/  @!P0 NANOSLEEP.SYNCS 0x989680 ;  /* 0x009896800000895d */ /* 0x004fea0003900000 */
[----:B------:R-:W2:Y:S02]  /*35c0*/  @!P0 SYNCS.PHASECHK.TRANS64 P0, [R0+URZ+0x118], R2 ;  /* 0x00011802000085a7 */ /* 0x000ea400080010ff */
[----:B--2---:R-:W-:Y:S05]  /*35d0*/  @P0 EXIT ;  /* 0x000000000000094d */ /* 0x004fea0003800000 */
[----:B------:R-:W-:Y:S05]  /*35e0*/  BRA `(.L_x_50) ;  /* 0xfffffffc00e87947 */ /* 0x000fea000383ffff */
.L_x_46:
[----:B------:R-:W-:-:S09]  /*35f0*/  UISETP.NE.AND UP0, UPT, UR18, URZ, UPT ;  /* 0x000000ff1200728c */ /* 0x000fd2000bf05270 */
[----:B------:R-:W-:Y:S05]  /*3600*/  BRA.U UP0, `(.L_x_51) ;  /* 0x0000000d00487547 */ /* 0x000fea000b800000 */
[----:B------:R-:W2:Y:S01]  /*3610*/  S2UR UR7, SR_CgaCtaId ;  /* 0x00000000000779c3 */ /* 0x000ea20000008800 */
[----:B------:R-:W-:Y:S01]  /*3620*/  UMOV UR4, 0x40 ;  /* 0x0000004000047882 */ /* 0x000fe20000000000 */
[----:B------:R-:W-:Y:S01]  /*3630*/  NOP ;  /* 0x0000000000007918 */ /* 0x000fe20000000000 */
[----:B------:R-:W-:Y:S01]  /*3640*/  UMOV UR6, 0x400 ;  /* 0x0000040000067882 */ /* 0x000fe20000000000 */
[----:B--2---:R-:W-:Y:S02]  /*3650*/  ULEA UR5, UR7, UR4, 0x18 ;  /* 0x0000000407057291 */ /* 0x004fe4000f8ec0ff */
[----:B------:R-:W-:-:S07]  /*3660*/  ULEA UR6, UR7, UR6, 0x18 ;  /* 0x0000000607067291 */ /* 0x000fce000f8ec0ff */
[----:B------:R-:W2:Y:S02]  /*3670*/  LDS.U8 R0, [UR5+0x1c] ;  /* 0x00001c05ff007984 */ /* 0x000ea40008000000 */
[----:B--2---:R-:W-:-:S13]  /*3680*/  ISETP.NE.AND P0, PT, R0, RZ, PT ;  /* 0x000000ff0000720c */ /* 0x004fda0003f05270 */
[----:B------:R-:W-:Y:S05]  /*3690*/  @P0 BRA `(.L_x_52) ;  /* 0x0000000000580947 */ /* 0x000fea0003800000 */
[----:B------:R-:W-:-:S13]  /*36a0*/  ELECT P0, URZ, PT ;  /* 0x0000000000ff782f */ /* 0x000fda0003800000 */
[----:B------:R-:W-:Y:S05]  /*36b0*/  @!P0 BRA `(.L_x_53) ;  /* 0x0000000000608947 */ /* 0x000fea0003800000 */
[----:B------:R-:W-:Y:S01]  /*36c0*/  UMOV UR4, 0x10 ;  /* 0x0000001000047882 */ /* 0x000fe20000000000 */
[----:B------:R-:W-:Y:S01]  /*36d0*/  HFMA2 R0, -RZ, RZ, 0, 5.9604644775390625e-08 ;  /* 0x00000001ff007431 */ /* 0x000fe200000001ff */
[----:B------:R-:W-:-:S03]  /*36e0*/  MOV R2, 0xffff ;  /* 0x0000ffff00027802 */ /* 0x000fc60000000f00 */
[----:B------:R-:W-:Y:S04]  /*36f0*/  DEPBAR.LE SB2, 0x36 ;  /* 0x0000ad800000791a */ /* 0x000fe80000000000 */
[----:B------:R-:W2:Y:S02]  /*3700*/  UTCATOMSWS.FIND_AND_SET.ALIGN UP0, UR4, UR4 ;  /* 0x00000004000475e3 */ /* 0x000ea40008000800 */
[----:B--2---:R-:W-:Y:S01]  /*3710*/  MOV R3, UR4 ;  /* 0x0000000400037c02 */ /* 0x004fe20008000f00 */
[----:B------:R-:W-:Y:S06]  /*3720*/  BRA.U UP0, `(.L_x_54) ;  /* 0x0000000100187547 */ /* 0x000fec000b800000 */
.L_x_55:
[----:B------:R-:W-:Y:S05]  /*3730*/  NANOSLEEP 0x64 ;  /* 0x000000640000795d */ /* 0x000fea0003800000 */
[----:B------:R-:W-:-:S05]  /*3740*/  UMOV UR4, 0x10 ;  /* 0x0000001000047882 */ /* 0x000fca0000000000 */
[----:B------:R-:W-:Y:S04]  /*3750*/  DEPBAR.LE SB2, 0x36 ;  /* 0x0000ad800000791a */ /* 0x000fe80000000000 */
[----:B------:R-:W2:Y:S02]  /*3760*/  UTCATOMSWS.FIND_AND_SET.ALIGN UP0, UR4, UR4 ;  /* 0x00000004000475e3 */ /* 0x000ea40008000800 */
[----:B--2---:R-:W-:Y:S01]  /*3770*/  MOV R3, UR4 ;  /* 0x0000000400037c02 */ /* 0x004fe20008000f00 */
[----:B------:R-:W-:Y:S05]  /*3780*/  BRA.U !UP0, `(.L_x_55) ;  /* 0xfffffffd08e87547 */ /* 0x000fea000b83ffff */
.L_x_54:
[-C--:B------:R-:W-:Y:S02]  /*3790*/  SHF.L.U32 R2, R2, R3.reuse, RZ ;  /* 0x0000000302027219 */ /* 0x080fe400000006ff */
[----:B------:R-:W-:Y:S01]  /*37a0*/  SHF.L.U32 R0, R0, R3, RZ ;  /* 0x0000000300007219 */ /* 0x000fe200000006ff */
[----:B------:R-:W-:Y:S02]  /*37b0*/  IMAD.SHL.U32 R3, R3, 0x20, RZ ;  /* 0x0000002003037824 */ /* 0x000fe400078e00ff */
[----:B------:R2:W-:Y:S04]  /*37c0*/  ATOMS.OR RZ, [UR5+0x14], R2 ;  /* 0x00001402ffff798c */ /* 0x0005e8000b000005 */
[----:B------:R2:W-:Y:S04]  /*37d0*/  ATOMS.OR RZ, [UR5+0x18], R0 ;  /* 0x00001800ffff798c */ /* 0x0005e8000b000005 */
[----:B------:R2:W-:Y:S01]  /*37e0*/  STS [UR6+0x160], R3 ;  /* 0x00016003ff007988 */ /* 0x0005e20008000806 */
[----:B------:R-:W-:Y:S05]  /*37f0*/  BRA `(.L_x_53) ;  /* 0x0000000000107947 */ /* 0x000fea0003800000 */
.L_x_52:
[----:B------:R-:W-:Y:S02]  /*3800*/  MOV R0, 0xffffffff ;  /* 0xffffffff00007802 */ /* 0x000fe40000000f00 */
[----:B------:R-:W-:-:S03]  /*3810*/  MOV R2, 0x3840 ;  /* 0x0000384000027802 */ /* 0x000fc60000000f00 */
[----:B------:R2:W-:Y:S04]  /*3820*/  STS [UR6+0x160], R0 ;  /* 0x00016000ff007988 */ /* 0x0005e80008000806 */
[----:B-12--5:R-:W-:Y:S05]  /*3830*/  CALL.REL.NOINC `($__internal_1_$__cuda_sm10x_tcgen05_guardrail_trap_phase_invalid_during_alloc) ;  /* 0x0000007000ec7944 */ /* 0x026fea0003c00000 */
.L_x_53:
[----:B------:R-:W-:Y:S05]  /*3840*/  WARPSYNC.ALL ;  /* 0x0000000000007948 */ /* 0x000fea0003800000 */
[----:B------:R-:W3:Y:S01]  /*3850*/  S2UR UR4, SR_CgaCtaId ;  /* 0x00000000000479c3 */ /* 0x000ee20000008800 */
[----:B------:R-:W-:Y:S01]  /*3860*/  UMOV UR18, 0x400 ;  /* 0x0000040000127882 */ /* 0x000fe20000000000 */
[----:B------:R-:W-:-:S06]  /*3870*/  NOP ;  /* 0x0000000000007918 */ /* 0x000fcc0000000000 */
[----:B------:R-:W-:Y:S06]  /*3880*/  BAR.ARV 0x6, 0xa0 ;  /* 0x0182800000007b1d */ /* 0x000fec0000002000 */
[----:B------:R-:W4:Y:S01]  /*3890*/  LDCU.64 UR6, c[0x0][0x388] ;  /* 0x00007100ff0677ac */ /* 0x000f220008000a00 */
[----:B------:R-:W-:Y:S01]  /*38a0*/  IMAD.MOV.U32 R8, RZ, RZ, 0x1 ;  /* 0x00000001ff087424 */ /* 0x000fe200078e00ff */
[----:B------:R-:W1:Y:S01]  /*38b0*/  LDCU.64 UR8, c[0x0][0x390] ;  /* 0x00007200ff0877ac */ /* 0x000e620008000a00 */
[----:B------:R-:W-:Y:S01]  /*38c0*/  UMOV UR21, URZ ;  /* 0x000000ff00157c82 */ /* 0x000fe20008000000 */
[----:B------:R-:W-:Y:S01]  /*38d0*/  UMOV UR17, URZ ;  /* 0x000000ff00117c82 */ /* 0x000fe20008000000 */
[----:B---3--:R-:W-:Y:S01]  /*38e0*/  ULEA UR18, UR4, UR18, 0x18 ;  /* 0x0000001204127291 */ /* 0x008fe2000f8ec0ff */
[----:B------:R-:W-:Y:S01]  /*38f0*/  UMOV UR26, 0x0 ;  /* 0x00000000001a7882 */ /* 0x000fe20000000000 */
[----:B------:R-:W-:Y:S01]  /*3900*/  UMOV UR27, 0x8210490 ;  /* 0x08210490001b7882 */ /* 0x000fe20000000000 */
[----:B------:R-:W-:Y:S01]  /*3910*/  UMOV UR24, 0x0 ;  /* 0x0000000000187882 */ /* 0x000fe20000000000 */
[----:B------:R-:W-:Y:S01]  /*3920*/  UMOV UR25, 0x8210490 ;  /* 0x0821049000197882 */ /* 0x000fe20000000000 */
[----:B----4-:R-:W-:-:S04]  /*3930*/  UIADD3 UR4, UPT, UPT, UR6, 0x1f, URZ ;  /* 0x0000001f06047890 */ /* 0x010fc8000fffe0ff */
[----:B------:R-:W2:Y:S01]  /*3940*/  LDS R9, [UR18+0x160] ;  /* 0x00016012ff097984 */ /* 0x000ea20008000800 */
[----:B------:R-:W-:Y:S02]  /*3950*/  UIADD3 UR6, UPT, UPT, UR18, 0x8400, URZ ;  /* 0x0000840012067890 */ /* 0x000fe4000fffe0ff */
[----:B------:R-:W-:Y:S02]  /*3960*/  USHF.R.S32.HI UR5, URZ, 0x1f, UR4 ;  /* 0x0000001fff057899 */ /* 0x000fe40008011404 */
[----:B------:R-:W-:Y:S02]  /*3970*/  USHF.R.U32.HI UR6, URZ, 0x4, UR6 ;  /* 0x00000004ff067899 */ /* 0x000fe40008011606 */
[----:B------:R-:W-:Y:S02]  /*3980*/  ULEA.HI UR4, UR5, UR4, URZ, 0x5 ;  /* 0x0000000405047291 */ /* 0x000fe4000f8f28ff */
[----:B------:R-:W-:Y:S02]  /*3990*/  UIADD3 UR5, UPT, UPT, UR18, 0x20400, URZ ;  /* 0x0002040012057890 */ /* 0x000fe4000fffe0ff */
[----:B------:R-:W-:-:S02]  /*39a0*/  USHF.R.S32.HI UR4, URZ, 0x5, UR4 ;  /* 0x00000005ff047899 */ /* 0x000fc40008011404 */
[----:B------:R-:W-:Y:S02]  /*39b0*/  USHF.R.U32.HI UR5, URZ, 0x4, UR5 ;  /* 0x00000004ff057899 */ /* 0x000fe40008011605 */
[----:B------:R-:W-:Y:S02]  /*39c0*/  UIMAD UR4, UR4, UR7, URZ ;  /* 0x00000007040472a4 */ /* 0x000fe4000f8e02ff */
[----:B------:R-:W-:Y:S02]  /*39d0*/  ULOP3.LUT UR6, UR6, 0x3fff, URZ, 0xc0, !UPT ;  /* 0x00003fff06067892 */ /* 0x000fe4000f8ec0ff */
[----:B-1----:R-:W-:Y:S02]  /*39e0*/  UIMAD UR4, UR4, UR8, URZ ;  /* 0x00000008040472a4 */ /* 0x002fe4000f8e02ff */
[----:B------:R-:W-:Y:S02]  /*39f0*/  ULOP3.LUT UR5, UR5, 0x3fff, URZ, 0xc0, !UPT ;  /* 0x00003fff05057892 */ /* 0x000fe4000f8ec0ff */
[----:B------:R-:W-:-:S02]  /*3a00*/  UIMAD UR7, UR4, UR9, URZ ;  /* 0x00000009040772a4 */ /* 0x000fc4000f8e02ff */
[----:B------:R-:W-:Y:S02]  /*3a10*/  UIADD3 UR4, UPT, UPT, UR18, 0x118, URZ ;  /* 0x0000011812047890 */ /* 0x000fe4000fffe0ff */
[----:B------:R-:W-:Y:S02]  /*3a20*/  ULOP3.LUT UR19, UR6, 0x10000, URZ, 0xfc, !UPT ;  /* 0x0001000006137892 */ /* 0x000fe4000f8efcff */
[----:B------:R-:W-:Y:S02]  /*3a30*/  UPRMT UR23, URZ, 0x654, UR4 ;  /* 0x00000654ff177896 */ /* 0x000fe40008000004 */
[----:B------:R-:W-:Y:S02]  /*3a40*/  ULOP3.LUT UR20, UR5, 0x1000000, URZ, 0xfc, !UPT ;  /* 0x0100000005147892 */ /* 0x000fe4000f8efcff */
[----:B------:R-:W-:Y:S02]  /*3a50*/  UIADD3 UR28, UPT, UPT, UR7, -0x1, URZ ;  /* 0xffffffff071c7890 */ /* 0x000fe4000fffe0ff */
[----:B------:R-:W-:Y:S01]  /*3a60*/  UISETP.GE.AND UP3, UPT, UR7, 0x1, UPT ;  /* 0x000000010700788c */ /* 0x000fe2000bf66270 */
[C---:B--2---:R-:W-:Y:S01]  /*3a70*/  VIADD R3, R9.reuse, 0x80 ;  /* 0x0000008009037836 */ /* 0x044fe20000000000 */
[----:B------:R-:W-:-:S04]  /*3a80*/  LOP3.LUT R2, R9, 0xffff, RZ, 0xc0, !PT ;  /* 0x0000ffff09027812 */ /* 0x000fc800078ec0ff */
[----:B------:R-:W-:-:S05]  /*3a90*/  LOP3.LUT R3, R3, 0xffff, RZ, 0xc0, !PT ;  /* 0x0000ffff03037812 */ /* 0x000fca00078ec0ff */
[----:B------:R1:W-:Y:S02]  /*3aa0*/  STL.64 [R1], R2 ;  /* 0x0000000201007387 */ /* 0x0003e40000100a00 */
[----:B-1----:R-:W-:-:S07]  /*3ab0*/  CS2R R2, SRZ ;  /* 0x0000000000027805 */ /* 0x002fce000001ff00 */
.L_x_62:
[----:B-1----:R-:W-:-:S04]  /*3ac0*/  SHF.L.U32 R4, R3, 0x1f, RZ ;  /* 0x0000001f03047819 */ /* 0x002fc800000006ff */
[----:B------:R-:W1:Y:S02]  /*3ad0*/  SYNCS.PHASECHK.TRANS64.TRYWAIT P0, [UR18+0x110], R4 ;  /* 0x00011004ff0075a7 */ /* 0x000e640008001112 */
[----:B-12-4-:R-:W-:Y:S05]  /*3ae0*/  @!P0 BRA `(.L_x_56) ;  /* 0x0000006800648947 */ /* 0x016fea0003800000 */
.L_x_163:
[----:B-1----:R-:W1:Y:S01]  /*3af0*/  LDS.128 R4, [UR18+0x150] ;  /* 0x00015012ff047984 */ /* 0x002e620008000c00 */
[----:B------:R-:W-:Y:S01]  /*3b00*/  ULEA UR22, UR21, UR18, 0x3 ;  /* 0x0000001215167291 */ /* 0x000fe2000f8e18ff */
[----:B------:R-:W-:Y:S01]  /*3b10*/  SHF.L.U32 R0, R8, 0x1f, RZ ;  /* 0x0000001f08007819 */ /* 0x000fe200000006ff */
[----:B------:R-:W-:Y:S01]  /*3b20*/  @!PT LDS RZ, [RZ] ;  /* 0x00000000fffff984 */ /* 0x000fe20000000800 */
[----:B------:R-:W-:Y:S01]  /*3b30*/  @!PT LDS RZ, [RZ] ;  /* 0x00000000fffff984 */ /* 0x000fe20000000800 */
[----:B------:R-:W-:Y:S01]  /*3b40*/  @!PT LDS RZ, [RZ] ;  /* 0x00000000fffff984 */ /* 0x000fe20000000800 */
[----:B------:R-:W-:Y:S01]  /*3b50*/  @!PT LDS RZ, [RZ] ;  /* 0x00000000fffff984 */ /* 0x000fe20000000800 */
[----:B------:R2:W-:Y:S06]  /*3b60*/  MEMBAR.ALL.CTA ;  /* 0x0000000000007992 */ /* 0x0005ec0000008000 */
[----:B--2---:R-:W2:Y:S02]  /*3b70*/  FENCE.VIEW.ASYNC.S ;  /* 0x00000000000073c6 */ /* 0x004ea40000000000 */
[----:B--2---:R-:W-:Y:S01]  /*3b80*/  SYNCS.ARRIVE.TRANS64.RED.A1T0 RZ, [UR23], RZ ;  /* 0x000000ffffff79a7 */ /* 0x004fe20008100417 */
[----:B------:R-:W2:Y:S01]  /*3b90*/  SYNCS.PHASECHK.TRANS64.TRYWAIT P0, [UR22+0x130], R0 ;  /* 0x00013000ff0075a7 */ /* 0x000ea20008001116 */
[----:B-1----:R-:W-:Y:S01]  /*3ba0*/  LOP3.LUT P2, RZ, R6, 0x1, RZ, 0xc0, !PT ;  /* 0x0000000106ff7812 */ /* 0x002fe2000784c0ff */
[----:B--2---:R-:W-:-:S12]  /*3bb0*/  @!P0 BRA `(.L_x_57) ;  /* 0x0000006800488947 */ /* 0x004fd80003800000 */
.L_x_165:
[----:B------:R-:W-:Y:S05]  /*3bc0*/  BRA.U !UP3, `(.L_x_58) ;  /* 0x000000010bc87547 */ /* 0x000fea000b800000 */
[----:B-1----:R-:W-:Y:S01]  /*3bd0*/  IMAD.U32 R0, RZ, RZ, UR21 ;  /* 0x00000015ff007e24 */ /* 0x002fe2000f8e00ff */
[----:B------:R-:W-:-:S04]  /*3be0*/  ULEA UR4, UR17, UR18, 0x3 ;  /* 0x0000001211047291 */ /* 0x000fc8000f8e18ff */
[----:B------:R-:W-:-:S05]  /*3bf0*/  LEA R0, R0, R1, 0x2 ;  /* 0x0000000100007211 */ /* 0x000fca00078e10ff */
[----:B------:R1:W5:Y:S01]  /*3c00*/  LDL R4, [R0] ;  /* 0x0000000000047983 */ /* 0x0003620000100800 */
[----:B------:R-:W-:Y:S01]  /*3c10*/  UPLOP3.LUT UP2, UPT, UPT, UPT, UPT, 0x40, 0x4 ;  /* 0x000000000004789c */ /* 0x000fe20003f4e870 */
[----:B------:R-:W-:Y:S01]  /*3c20*/  UMOV UR15, UR28 ;  /* 0x0000001c000f7c82 */ /* 0x000fe20008000000 */
[----:B------:R-:W-:Y:S01]  /*3c30*/  UMOV UR8, UR17 ;  /* 0x0000001100087c82 */ /* 0x000fe20008000000 */
[----:B-1----:R-:W-:-:S04]  /*3c40*/  SHF.L.U32 R0, R2, 0x1f, RZ ;  /* 0x0000001f02007819 */ /* 0x002fc800000006ff */
[----:B------:R1:W2:Y:S04]  /*3c50*/  SYNCS.PHASECHK.TRANS64.TRYWAIT P1, [UR4], R0 ;  /* 0x00000000ff0075a7 */ /* 0x0002a80008021104 */
.L_x_61:
[----:B------:R-:W-:Y:S01]  /*3c60*/  ULEA UR16, UR8, UR18, 0x3 ;  /* 0x0000001208107291 */ /* 0x000fe2000f8e18ff */
[----:B--234-:R-:W-:Y:S11]  /*3c70*/  @P1 BRA `(.L_x_59) ;  /* 0x00000000000c1947 */ /* 0x01cff60003800000 */
[----:B------:R-:W-:Y:S04]  /*3c80*/  SHF.L.U32 R5, R2, 0x1f, RZ ;  /* 0x0000001f02057819 */ /* 0x000fe800000006ff */
[----:B------:R-:W2:Y:S02]  /*3c90*/  SYNCS.PHASECHK.TRANS64.TRYWAIT P0, [UR16], R5 ;  /* 0x00000005ff0075a7 */ /* 0x000ea40008001110 */
[----:B--2---:R-:W-:Y:S05]  /*3ca0*/  @!P0 BRA `(.L_x_60) ;  /* 0x0000006800248947 */ /* 0x004fea0003800000 */
.L_x_59:
[----:B------:R-:W-:Y:S01]  /*3cb0*/  UISETP.NE.AND UP0, UPT, UR15, URZ, UPT ;  /* 0x000000ff0f00728c */ /* 0x000fe2000bf05270 */
[----:B------:R-:W-:Y:S01]  /*3cc0*/  PLOP3.LUT P1, PT, PT, PT, PT, 0x80, 0x8 ;  /* 0x000000000008781c */ /* 0x000fe20003f2f070 */
[----:B------:R-:W-:Y:S02]  /*3cd0*/  UIADD3 UR4, UPT, UPT, UR8, 0x1, URZ ;  /* 0x0000000108047890 */ /* 0x000fe4000fffe0ff */
[----:B------:R-:W-:Y:S02]  /*3ce0*/  ULEA UR10, UR8, UR20, 0x9 ;  /* 0x00000014080a7291 */ /* 0x000fe4000f8e48ff */
[----:B------:R-:W-:Y:S01]  /*3cf0*/  UISETP.NE.AND UP1, UPT, UR4, 0xc, UPT ;  /* 0x0000000c0400788c */ /* 0x000fe2000bf25270 */
[----:B------:R-:W-:Y:S01]  /*3d00*/  PLOP3.LUT P0, PT, PT, PT, UP0, 0x80, 0x8 ;  /* 0x000000000008781c */ /* 0x000fe20003f0f008 */
[----:B------:R-:W-:Y:S02]  /*3d10*/  ULEA UR8, UR8, UR19, 0x9 ;  /* 0x0000001308087291 */ /* 0x000fe4000f8e48ff */
[----:B------:R-:W-:Y:S02]  /*3d20*/  USEL UR5, URZ, 0x1, UP1 ;  /* 0x00000001ff057887 */ /* 0x000fe40008800000 */
[----:B------:R-:W-:Y:S02]  /*3d30*/  USEL UR17, UR4, URZ, UP1 ;  /* 0x000000ff04117287 */ /* 0x000fe40008800000 */
[----:B------:R-:W-:Y:S02]  /*3d40*/  UIADD3 UR12, UPT, UPT, UR10, 0x80, URZ ;  /* 0x000000800a0c7890 */ /* 0x000fe4000fffe0ff */
[----:B------:R-:W-:Y:S01]  /*3d50*/  @UP0 ULEA UR4, UR17, UR18, 0x3 ;  /* 0x0000001211040291 */ /* 0x000fe2000f8e18ff */
[----:B------:R-:W-:Y:S01]  /*3d60*/  LOP3.LUT R2, R2, UR5, RZ, 0x3c, !PT ;  /* 0x0000000502027c12 */ /* 0x000fe2000f8e3cff */
[----:B------:R-:W-:Y:S02]  /*3d70*/  UIADD3 UR6, UPT, UPT, UR8, 0x2, URZ ;  /* 0x0000000208067890 */ /* 0x000fe4000fffe0ff */
[----:B------:R-:W-:Y:S01]  /*3d80*/  UIADD3 UR5, UPT, UPT, UR16, 0x60, URZ ;  /* 0x0000006010057890 */ /* 0x000fe2000fffe0ff */
[----:B-1----:R-:W-:Y:S01]  /*3d90*/  @P0 SHF.L.U32 R0, R2, 0x1f, RZ ;  /* 0x0000001f02000819 */ /* 0x002fe200000006ff */
[----:B------:R-:W-:Y:S01]  /*3da0*/  UMOV UR11, 0x40004040 ;  /* 0x40004040000b7882 */ /* 0x000fe20000000000 */
[----:B------:R-:W-:Y:S01]  /*3db0*/  UMOV UR9, 0x80004020 ;  /* 0x8000402000097882 */ /* 0x000fe20000000000 */
[----:B------:R-:W-:Y:S01]  /*3dc0*/  UMOV UR13, 0x40004040 ;  /* 0x40004040000d7882 */ /* 0x000fe20000000000 */
[----:B------:R3:W4:Y:S01]  /*3dd0*/  @P0 SYNCS.PHASECHK.TRANS64.TRYWAIT P1, [UR4], R0 ;  /* 0x00000000ff0005a7 */ /* 0x0007220008021104 */
[----:B------:R-:W-:Y:S11]  /*3de0*/  ELECT P0, URZ, PT ;  /* 0x0000000000ff782f */ /* 0x000ff60003800000 */
[----:B------:R-:W-:Y:S02]  /*3df0*/  @!UPT UIADD3 URZ, UPT, UPT, URZ, URZ, URZ ;  /* 0x000000fffffff290 */ /* 0x000fe4000fffe0ff */
[C---:B-----5:R-:W-:Y:S02]  /*3e00*/  @P0 R2UR.BROADCAST UR4, R4.reuse ;  /* 0x00000000040402ca */ /* 0x060fe400008e0000 */
[----:B------:R-:W-:Y:S11]  /*3e10*/  ELECT P0, URZ, PT ;  /* 0x0000000000ff782f */ /* 0x000ff60003800000 */
[----:B------:R-:W-:Y:S02]  /*3e20*/  @!UPT UIADD3 URZ, UPT, UPT, URZ, URZ, URZ ;  /* 0x000000fffffff290 */ /* 0x000fe4000fffe0ff */
[----:B------:R-:W-:Y:S01]  /*3e30*/  @P0 R2UR.BROADCAST UR14, R4 ;  /* 0x00000000040e02ca */ /* 0x000fe200008e0000 */
[----:B------:R-:W-:Y:S01]  /*3e40*/  UMOV UR7, 0x80004020 ;  /* 0x8000402000077882 */ /* 0x000fe20000000000 */
[----:B------:R1:W-:Y:S01]  /*3e50*/  UTCHMMA gdesc[UR8], gdesc[UR10], tmem[UR4], tmem[UR26], idesc[UR27], UP2 ;  /* 0x00ff1a0a080075ea */ /* 0x0003e20009000004 */
[----:B------:R-:W-:Y:S10]  /*3e60*/  UPLOP3.LUT UP2, UPT, UPT, UPT, UPT, 0x80, 0x8 ;  /* 0x000000000008789c */ /* 0x000ff40003f4f070 */
[----:B------:R3:W-:Y:S01]  /*3e70*/  UTCHMMA gdesc[UR6], gdesc[UR12], tmem[UR14], tmem[UR24], idesc[UR25], UPT ;  /* 0x00ff180c060075ea */ /* 0x0007e2000b80000e */
[----:B------:R3:W-:Y:S01]  /*3e80*/  UTCBAR [UR5], URZ ;  /* 0x000000ff050073e9 */ /* 0x0007e200080000ff */
[----:B-1----:R-:W-:Y:S02]  /*3e90*/  UIADD3 UR4, UPT, UPT, UR15, 0x1, URZ ;  /* 0x000000010f047890 */ /* 0x002fe4000fffe0ff */
[----:B------:R-:W-:Y:S02]  /*3ea0*/  UIADD3 UR9, UPT, UPT, UR15, -0x1, URZ ;  /* 0xffffffff0f097890 */ /* 0x000fe4000fffe0ff */
[----:B------:R-:W-:Y:S01]  /*3eb0*/  UISETP.GT.U32.AND UP0, UPT, UR4, 0x1, UPT ;  /* 0x000000010400788c */ /* 0x000fe2000bf04070 */
[----:B------:R-:W-:Y:S04]  /*3ec0*/  UMOV UR8, UR17 ;  /* 0x0000001100087c82 */ /* 0x000fe80008000000 */
[----:B------:R-:W-:Y:S04]  /*3ed0*/  UMOV UR15, UR9 ;  /* 0x00000009000f7c82 */ /* 0x000fe80008000000 */
[----:B------:R-:W-:Y:S05]  /*3ee0*/  BRA.U UP0, `(.L_x_61) ;  /* 0xfffffffd005c7547 */ /* 0x000fea000b83ffff */
.L_x_58:
[----:B------:R-:W-:Y:S01]  /*3ef0*/  UIADD3 UR4, UPT, UPT, UR21, 0x1, URZ ;  /* 0x0000000115047890 */ /* 0x000fe2000fffe0ff */
[----:B------:R-:W-:Y:S01]  /*3f00*/  LOP3.LUT R3, R3, 0x1, RZ, 0x3c, !PT ;  /* 0x0000000103037812 */ /* 0x000fe200078e3cff */
[----:B---3--:R-:W-:Y:S02]  /*3f10*/  UIADD3 UR5, UPT, UPT, UR22, 0x120, URZ ;  /* 0x0000012016057890 */ /* 0x008fe4000fffe0ff */
[----:B------:R-:W-:-:S04]  /*3f20*/  UISETP.NE.AND UP0, UPT, UR4, 0x2, UPT ;  /* 0x000000020400788c */ /* 0x000fc8000bf05270 */
[----:B------:R-:W-:Y:S02]  /*3f30*/  USEL UR6, URZ, 0x1, UP0 ;  /* 0x00000001ff067887 */ /* 0x000fe40008000000 */
[----:B------:R-:W-:Y:S01]  /*3f40*/  USEL UR21, UR4, URZ, UP0 ;  /* 0x000000ff04157287 */ /* 0x000fe20008000000 */
[----:B------:R2:W-:Y:S03]  /*3f50*/  UTCBAR [UR5], URZ ;  /* 0x000000ff050073e9 */ /* 0x0005e600080000ff */
[----:B------:R-:W-:Y:S01]  /*3f60*/  LOP3.LUT R8, R8, UR6, RZ, 0x3c, !PT ;  /* 0x0000000608087c12 */ /* 0x000fe2000f8e3cff */
[----:B------:R-:W-:Y:S07]  /*3f70*/  @P2 BRA `(.L_x_62) ;  /* 0xfffffff800d02947 */ /* 0x000fee000383ffff */
[----:B------:R-:W3:Y:S01]  /*3f80*/  S2UR UR6, SR_CgaCtaId ;  /* 0x00000000000679c3 */ /* 0x000ee20000008800 */
[----:B------:R-:W-:Y:S01]  /*3f90*/  ELECT P0, URZ, PT ;  /* 0x0000000000ff782f */ /* 0x000fe20003800000 */
[----:B-1----:R-:W-:Y:S01]  /*3fa0*/  IMAD.MOV.U32 R0, RZ, RZ, 0x1 ;  /* 0x00000001ff007424 */ /* 0x002fe200078e00ff */
[----:B------:R-:W-:Y:S01]  /*3fb0*/  UIADD3 UR18, UPT, UPT, UR18, 0x130, URZ ;  /* 0x0000013012127890 */ /* 0x000fe2000fffe0ff */
[----:B------:R-:W-:Y:S01]  /*3fc0*/  SHF.L.U32 R2, R8, 0x1f, RZ ;  /* 0x0000001f08027819 */ /* 0x000fe200000006ff */
[----:B------:R-:W-:-:S03]  /*3fd0*/  UMOV UR4, 0x40 ;  /* 0x0000004000047882 */ /* 0x000fc60000000000 */
[----:B------:R-:W-:Y:S01]  /*3fe0*/  UVIRTCOUNT.DEALLOC.SMPOOL 0x80 ;  /* 0x000000800000784c */ /* 0x000fe20000000000 */
[----:B---3--:R-:W-:Y:S02]  /*3ff0*/  ULEA UR6, UR6, UR4, 0x18 ;  /* 0x0000000406067291 */ /* 0x008fe4000f8ec0ff */
[----:B------:R-:W-:-:S07]  /*4000*/  ULEA UR4, UR21, UR18, 0x3 ;  /* 0x0000001215047291 */ /* 0x000fce000f8e18ff */
[----:B------:R1:W-:Y:S02]  /*4010*/  @P0 STS.U8 [UR6+0x1c], R0 ;  /* 0x00001c00ff000988 */ /* 0x0003e40008000006 */
[----:B------:R-:W3:Y:S02]  /*4020*/  SYNCS.PHASECHK.TRANS64.TRYWAIT P0, [UR4], R2 ;  /* 0x00000002ff0075a7 */ /* 0x000ee40008001104 */
[----:B-1-3--:R-:W-:Y:S05]  /*4030*/  @!P0 BRA `(.L_x_63) ;  /* 0x0000006400588947 */ /* 0x00afea0003800000 */
.L_x_168:
[----:B------:R-:W-:-:S04]  /*4040*/  UIADD3 UR4, UPT, UPT, UR21, 0x1, URZ ;  /* 0x0000000115047890 */ /* 0x000fc8000fffe0ff */
[----:B------:R-:W-:-:S04]  /*4050*/  UISETP.NE.AND UP0, UPT, UR4, 0x2, UPT ;  /* 0x000000020400788c */ /* 0x000fc8000bf05270 */
[----:B--2---:R-:W-:Y:S02]  /*4060*/  USEL UR5, URZ, 0x1, UP0 ;  /* 0x00000001ff057887 */ /* 0x004fe40008000000 */
[----:B------:R-:W-:-:S04]  /*4070*/  USEL UR4, UR4, URZ, UP0 ;  /* 0x000000ff04047287 */ /* 0x000fc80008000000 */
[----:B------:R-:W-:Y:S01]  /*4080*/  ULEA UR4, UR4, UR18, 0x3 ;  /* 0x0000001204047291 */ /* 0x000fe2000f8e18ff */
[----:B-1----:R-:W-:-:S04]  /*4090*/  LOP3.LUT R2, R8, UR5, RZ, 0x3c, !PT ;  /* 0x0000000508027c12 */ /* 0x002fc8000f8e3cff */
[----:B------:R-:W-:-:S04]  /*40a0*/  SHF.L.U32 R2, R2, 0x1f, RZ ;  /* 0x0000001f02027819 */ /* 0x000fc800000006ff */
[----:B------:R-:W1:Y:S02]  /*40b0*/  SYNCS.PHASECHK.TRANS64.TRYWAIT P0, [UR4], R2 ;  /* 0x00000002ff0075a7 */ /* 0x000e640008001104 */
[----:B-1----:R-:W-:Y:S05]  /*40c0*/  @!P0 BRA `(.L_x_64) ;  /* 0x00000064004c8947 */ /* 0x002fea0003800000 */
.L_x_170:
[----:B------:R-:W-:Y:S01]  /*40d0*/  NOP ;  /* 0x0000000000007918 */ /* 0x000fe20000000000 */
[----:B-1----:R-:W1:Y:S01]  /*40e0*/  LDS R0, [UR6+0x14] ;  /* 0x00001406ff007984 */ /* 0x002e620008000800 */
[----:B------:R-:W-:Y:S01]  /*40f0*/  LOP3.LUT R3, R9, 0xffff, RZ, 0xc0, !PT ;  /* 0x0000ffff09037812 */ /* 0x000fe200078ec0ff */
[----:B------:R-:W-:-:S03]  /*4100*/  IMAD.MOV.U32 R2, RZ, RZ, 0xffff ;  /* 0x0000ffffff027424 */ /* 0x000fc600078e00ff */
[----:B------:R-:W-:-:S04]  /*4110*/  SHF.R.U32.HI R3, RZ, 0x5, R3 ;  /* 0x00000005ff037819 */ /* 0x000fc80000011603 */
[----:B------:R-:W-:-:S04]  /*4120*/  SHF.L.U32 R2, R2, R3, RZ ;  /* 0x0000000302027219 */ /* 0x000fc800000006ff */
[----:B-1----:R-:W-:-:S04]  /*4130*/  LOP3.LUT R0, R0, R2, RZ, 0xc0, !PT ;  /* 0x0000000200007212 */ /* 0x002fc800078ec0ff */
[----:B------:R-:W-:Y:S01]  /*4140*/  ISETP.NE.AND P0, PT, R0, R2, PT ;  /* 0x000000020000720c */ /* 0x000fe20003f05270 */
[----:B------:R-:W-:-:S05]  /*4150*/  IMAD.MOV.U32 R0, RZ, RZ, 0x1 ;  /* 0x00000001ff007424 */ /* 0x000fca00078e00ff */
[----:B------:R-:W-:-:S07]  /*4160*/  SHF.L.U32 R0, R0, R3, RZ ;  /* 0x0000000300007219 */ /* 0x000fce00000006ff */
[----:B------:R-:W-:Y:S05]  /*4170*/  @P0 BRA `(.L_x_65) ;  /* 0x00000000005c0947 */ /* 0x000fea0003800000 */
[----:B------:R-:W1:Y:S02]  /*4180*/  LDS R3, [UR6+0x18] ;  /* 0x00001806ff037984 */ /* 0x000e640008000800 */
[----:B-1----:R-:W-:-:S04]  /*4190*/  LOP3.LUT R3, R3, R0, RZ, 0xc0, !PT ;  /* 0x0000000003037212 */ /* 0x002fc800078ec0ff */
[----:B------:R-:W-:-:S13]  /*41a0*/  ISETP.NE.AND P0, PT, R3, R0, PT ;  /* 0x000000000300720c */ /* 0x000fda0003f05270 */
[----:B------:R-:W-:Y:S05]  /*41b0*/  @P0 BRA `(.L_x_66) ;  /* 0x0000000000400947 */ /* 0x000fea0003800000 */
[----:B------:R-:W-:Y:S01]  /*41c0*/  R2UR UR4, R2 ;  /* 0x00000000020472ca */ /* 0x000fe200000e0000 */
[----:B------:R-:W1:Y:S01]  /*41d0*/  S2R R3, SR_LANEID ;  /* 0x0000000000037919 */ /* 0x000e620000000000 */
[----:B------:R-:W-:-:S04]  /*41e0*/  LOP3.LUT R0, RZ, R0, RZ, 0x33, !PT ;  /* 0x00000000ff007212 */ /* 0x000fc800078e33ff */
[----:B------:R-:W2:Y:S07]  /*41f0*/  REDUX UR7, R0 ;  /* 0x00000000000773c4 */ /* 0x000eae0000000000 */
[----:B------:R-:W-:-:S03]  /*4200*/  ULOP3.LUT UR5, URZ, UR4, URZ, 0x33, !UPT ;  /* 0x00000004ff057292 */ /* 0x000fc6000f8e33ff */
[----:B------:R-:W-:Y:S02]  /*4210*/  VOTEU.ANY UR4, UPT, PT ;  /* 0x0000000000047886 */ /* 0x000fe400038e0100 */
[----:B------:R-:W-:Y:S01]  /*4220*/  UFLO.U32 UR4, UR4 ;  /* 0x00000004000472bd */ /* 0x000fe200080e0000 */
[----:B------:R-:W-:-:S04]  /*4230*/  IMAD.U32 R2, RZ, RZ, UR5 ;  /* 0x00000005ff027e24 */ /* 0x000fc8000f8e00ff */
[----:B------:R-:W3:Y:S02]  /*4240*/  REDUX UR8, R2 ;  /* 0x00000000020873c4 */ /* 0x000ee40000000000 */
[----:B------:R1:W-:Y:S01]  /*4250*/  UTCATOMSWS.AND URZ, UR5 ;  /* 0x0000000500ff79e3 */ /* 0x0003e20008000000 */
[----:B--2---:R-:W-:Y:S01]  /*4260*/  IMAD.U32 R0, RZ, RZ, UR7 ;  /* 0x00000007ff007e24 */ /* 0x004fe2000f8e00ff */
[----:B-1----:R-:W-:Y:S01]  /*4270*/  ISETP.EQ.U32.AND P0, PT, R3, UR4, PT ;  /* 0x0000000403007c0c */ /* 0x002fe2000bf02070 */
[----:B---3--:R-:W-:-:S12]  /*4280*/  IMAD.U32 R2, RZ, RZ, UR8 ;  /* 0x00000008ff027e24 */ /* 0x008fd8000f8e00ff */
[----:B------:R1:W-:Y:S04]  /*4290*/  @P0 ATOMS.AND RZ, [UR6+0x14], R2 ;  /* 0x00001402ffff098c */ /* 0x0003e8000a800006 */
[----:B------:R1:W-:Y:S01]  /*42a0*/  @P0 ATOMS.AND RZ, [UR6+0x18], R0 ;  /* 0x00001800ffff098c */ /* 0x0003e2000a800006 */
[----:B------:R-:W-:Y:S05]  /*42b0*/  BRA `(.L_x_67) ;  /* 0x0000000000147947 */ /* 0x000fea0003800000 */
.L_x_66:
[----:B------:R-:W-:Y:S02]  /*42c0*/  MOV R2, 0x42e0 ;  /* 0x000042e000027802 */ /* 0x000fe40000000f00 */
[----:B----45:R-:W-:Y:S05]  /*42d0*/  CALL.REL.NOINC `($__internal_0_$__cuda_sm10x_tcgen05_guardrail_trap_col_being_dealloced_not_returned_by_alloc) ;  /* 0x0000006800387944 */ /* 0x030fea0003c00000 */
[----:B------:R-:W-:Y:S05]  /*42e0*/  BRA `(.L_x_67) ;  /* 0x0000000000087947 */ /* 0x000fea0003800000 */
.L_x_65:
[----:B------:R-:W-:Y:S02]  /*42f0*/  MOV R2, 0x4310 ;  /* 0x0000431000027802 */ /* 0x000fe40000000f00 */
[----:B----45:R-:W-:Y:S05]  /*4300*/  CALL.REL.NOINC `($__internal_2_$__cuda_sm10x_tcgen05_guardrail_trap_unallocated_columns_being_dealloced) ;  /* 0x0000006800447944 */ /* 0x030fea0003c00000 */
.L_x_67:
[----:B------:R-:W-:Y:S01]  /*4310*/  NOP ;  /* 0x0000000000007918 */ /* 0x000fe20000000000 */
[----:B------:R-:W-:Y:S05]  /*4320*/  EXIT ;  /* 0x000000000000794d */ /* 0x000fea0003800000 */
.L_x_51:
[----:B------:R-:W-:-:S09]  /*4330*/  UISETP.NE.OR UP0, UPT, UR18, 0x3, !UP3 ;  /* 0x000000031200788c */ /* 0x000fd2000df05670 */
[----:B------:R-:W-:Y:S05]  /*4340*/  BRA.U UP0, `(.L_x_68) ;  /* 0x0000001100e47547 */ /* 0x000fea000b800000 */
[----:B------:R-:W2:Y:S01]  /*4350*/  LDCU.64 UR4, c[0x0][0x988] ;  /* 0x00013100ff0477ac */ /* 0x000ea20008000a00 */
[----:B------:R-:W3:Y:S01]  /*4360*/  S2UR UR10, SR_CgaCtaId ;  /* 0x00000000000a79c3 */ /* 0x000ee20000008800 */
[----:B------:R-:W-:Y:S01]  /*4370*/  R2UR UR46, R77 ;  /* 0x000000004d2e72ca */ /* 0x000fe200000e0000 */
[----:B------:R-:W-:Y:S01]  /*4380*/  HFMA2 R9, -RZ, RZ, 0, 0 ;  /* 0x00000000ff097431 */ /* 0x000fe200000001ff */
[----:B------:R-:W4:Y:S01]  /*4390*/  LDCU UR44, c[0x0][0x370] ;  /* 0x00006e00ff2c77ac */ /* 0x000f220008000800 */
[----:B------:R-:W-:Y:S01]  /*43a0*/  R2UR UR45, R78 ;  /* 0x000000004e2d72ca */ /* 0x000fe200000e0000 */
[----:B------:R-:W-:Y:S01]  /*43b0*/  IMAD.MOV.U32 R10, RZ, RZ, 0x1 ;  /* 0x00000001ff0a7424 */ /* 0x000fe200078e00ff */
[----:B------:R-:W4:Y:S02]  /*43c0*/  LDCU.128 UR28, c[0x0][0xc10] ;  /* 0x00018200ff1c77ac */ /* 0x000f240008000c00 */
[----:B------:R-:W1:Y:S01]  /*43d0*/  LDC.64 R12, c[0x0][0x348] ;  /* 0x0000d200ff0c7b82 */ /* 0x000e620000000a00 */
[----:B------:R-:W-:Y:S01]  /*43e0*/  IMAD.MOV.U32 R3, RZ, RZ, 0x2000 ;  /* 0x00002000ff037424 */ /* 0x000fe200078e00ff */
[----:B------:R-:W3:Y:S01]  /*43f0*/  LDCU UR38, c[0x0][0x374] ;  /* 0x00006e80ff2677ac */ /* 0x000ee20008000800 */
[----:B------:R-:W3:Y:S01]  /*4400*/  LDCU.64 UR26, c[0x0][0x990] ;  /* 0x00013200ff1a77ac */ /* 0x000ee20008000a00 */
[----:B------:R-:W1:Y:S01]  /*4410*/  LDCU UR17, c[0x0][0xc0c] ;  /* 0x00018180ff1177ac */ /* 0x000e620008000800 */
[----:B--2---:R-:W-:Y:S01]  /*4420*/  UISETP.NE.U32.AND UP0, UPT, UR4, URZ, UPT ;  /* 0x000000ff0400728c */ /* 0x004fe2000bf05070 */
[----:B------:R-:W2:Y:S01]  /*4430*/  LDCU.128 UR32, c[0x0][0xa80] ;  /* 0x00015000ff2077ac */ /* 0x000ea20008000c00 */
[----:B------:R-:W2:Y:S01]  /*4440*/  LDCU UR57, c[0x0][0xc20] ;  /* 0x00018400ff3977ac */ /* 0x000ea20008000800 */
[----:B------:R-:W2:Y:S01]  /*4450*/  LDCU UR4, c[0x0][0xc30] ;  /* 0x00018600ff0477ac */ /* 0x000ea20008000800 */
[----:B------:R-:W2:Y:S01]  /*4460*/  LDCU.128 UR40, c[0x0][0xa90] ;  /* 0x00015200ff2877ac */ /* 0x000ea20008000c00 */
[----:B------:R-:W-:Y:S01]  /*4470*/  UMOV UR20, 0x400 ;  /* 0x0000040000147882 */ /* 0x000fe20000000000 */
[----:B----4-:R-:W-:-:S02]  /*4480*/  UIMAD.WIDE.U32 UR6, UR44, UR28, URZ ;  /* 0x0000001c2c0672a5 */ /* 0x010fc4000f8e00ff */
[----:B---3--:R-:W-:Y:S02]  /*4490*/  UIMAD.WIDE.U32 UR8, UR38, UR31, URZ ;  /* 0x0000001f260872a5 */ /* 0x008fe4000f8e00ff */
[----:B------:R-:W-:Y:S02]  /*44a0*/  ULEA UR20, UR10, UR20, 0x18 ;  /* 0x000000140a147291 */ /* 0x000fe4000f8ec0ff */
[----:B------:R-:W-:Y:S02]  /*44b0*/  UISETP.NE.AND.EX UP5, UPT, UR5, URZ, UPT, UP0 ;  /* 0x000000ff0500728c */ /* 0x000fe4000bfa5300 */
[----:B------:R-:W-:Y:S02]  /*44c0*/  UISETP.NE.U32.AND UP6, UPT, UR26, URZ, UPT ;  /* 0x000000ff1a00728c */ /* 0x000fe4000bfc5070 */
[----:B------:R-:W-:Y:S02]  /*44d0*/  UIADD3 UR48, UPT, UPT, UR20, 0xd8, URZ ;  /* 0x000000d814307890 */ /* 0x000fe4000fffe0ff */
[----:B------:R-:W-:-:S02]  /*44e0*/  UIADD3 UR47, UPT, UPT, UR20, 0x118, URZ ;  /* 0x00000118142f7890 */ /* 0x000fc4000fffe0ff */
[----:B------:R-:W-:Y:S02]  /*44f0*/  UIADD3 UR37, UPT, UPT, UR20, 0xc0, URZ ;  /* 0x000000c014257890 */ /* 0x000fe4000fffe0ff */
[----:B------:R-:W-:Y:S02]  /*4500*/  UIADD3 UR36, UPT, UPT, UR20, 0xc8, URZ ;  /* 0x000000c814247890 */ /* 0x000fe4000fffe0ff */
[----:B------:R-:W-:Y:S02]  /*4510*/  UIADD3 UR25, UPT, UPT, UR20, 0xd0, URZ ;  /* 0x000000d014197890 */ /* 0x000fe4000fffe0ff */
[----:B-1----:R-:W-:Y:S02]  /*4520*/  UISETP.NE.AND UP0, UPT, UR39, 0x1, UPT ;  /* 0x000000012700788c */ /* 0x002fe4000bf05270 */
[----:B------:R-:W-:Y:S02]  /*4530*/  UISETP.GE.AND UP2, UPT, UR39, 0x1, UPT ;  /* 0x000000012700788c */ /* 0x000fe4000bf46270 */
[----:B------:R-:W-:Y:S01]  /*4540*/  UISETP.NE.AND UP0, UPT, UR17, 0x1, UPT ;  /* 0x000000011100788c */ /* 0x000fe2000bf05270 */
[----:B------:R-:W-:Y:S01]  /*4550*/  UMOV UR55, UR7 ;  /* 0x0000000700377c82 */ /* 0x000fe20008000000 */
[----:B------:R-:W-:Y:S01]  /*4560*/  UMOV UR54, UR9 ;  /* 0x0000000900367c82 */ /* 0x000fe20008000000 */
[----:B------:R-:W-:-:S02]  /*4570*/  UISETP.NE.AND UP2, UPT, UR30, 0x1, UPT ;  /* 0x000000011e00788c */ /* 0x000fc4000bf45270 */
[----:B--2---:R-:W-:Y:S01]  /*4580*/  UISETP.NE.AND UP0, UPT, UR32, 0x1, UPT ;  /* 0x000000012000788c */ /* 0x004fe2000bf05270 */
[----:B------:R-:W1:Y:S01]  /*4590*/  LDCU UR58, c[0x0][0xaa0] ;  /* 0x00015400ff3a77ac */ /* 0x000e620008000800 */
[----:B------:R-:W-:Y:S01]  /*45a0*/  UPLOP3.LUT UP4, UPT, UPT, UPT, UPT, 0x40, 0x4 ;  /* 0x000000000004789c */ /* 0x000fe20003f8e870 */
[----:B------:R-:W2:Y:S01]  /*45b0*/  LDCU.64 UR18, c[0x0][0xc28] ;  /* 0x00018500ff1277ac */ /* 0x000ea20008000a00 */
[----:B------:R-:W-:Y:S02]  /*45c0*/  UISETP.NE.AND.EX UP6, UPT, UR27, URZ, UPT, UP6 ;  /* 0x000000ff1b00728c */ /* 0x000fe4000bfc5360 */
[----:B------:R-:W-:Y:S02]  /*45d0*/  UPRMT UR48, UR10, 0x654, UR48 ;  /* 0x000006540a307896 */ /* 0x000fe40008000030 */
[----:B------:R-:W-:Y:S02]  /*45e0*/  UPRMT UR47, URZ, 0x654, UR47 ;  /* 0x00000654ff2f7896 */ /* 0x000fe4000800002f */
[----:B------:R-:W-:-:S02]  /*45f0*/  UPRMT UR53, UR10, 0x654, UR37 ;  /* 0x000006540a357896 */ /* 0x000fc40008000025 */
[----:B------:R-:W-:Y:S02]  /*4600*/  UPRMT UR50, UR10, 0x654, UR36 ;  /* 0x000006540a327896 */ /* 0x000fe40008000024 */
[----:B------:R-:W-:Y:S02]  /*4610*/  UPRMT UR49, UR10, 0x654, UR25 ;  /* 0x000006540a317896 */ /* 0x000fe40008000019 */
[----:B------:R-:W-:Y:S02]  /*4620*/  USHF.R.U32.HI UR55, URZ, UR29, UR55 ;  /* 0x0000001dff377299 */ /* 0x000fe40008011637 */
[----:B------:R-:W-:Y:S02]  /*4630*/  USHF.R.U32.HI UR54, URZ, UR57, UR54 ;  /* 0x00000039ff367299 */ /* 0x000fe40008011636 */
[----:B------:R-:W-:Y:S02]  /*4640*/  UISETP.NE.AND UP3, UPT, UR4, 0x1, UPT ;  /* 0x000000010400788c */ /* 0x000fe4000bf65270 */
[----:B------:R-:W-:-:S02]  /*4650*/  UISETP.NE.AND UP2, UPT, UR35, 0x1, UPT ;  /* 0x000000012300788c */ /* 0x000fc4000bf45270 */
[----:B-12---:R-:W-:-:S11]  /*4660*/  UISETP.NE.AND UP0, UPT, UR42, 0x1, UPT ;  /* 0x000000012a00788c */ /* 0x006fd6000bf05270 */
.L_x_79:
[----:B------:R-:W-:Y:S04]  /*4670*/  SHF.L.U32 R2, R9, 0x1f, RZ ;  /* 0x0000001f09027819 */ /* 0x000fe800000006ff */
[----:B-1----:R-:W1:Y:S02]  /*4680*/  SYNCS.PHASECHK.TRANS64.TRYWAIT P0, [UR20+0x110], R2 ;  /* 0x00011002ff0075a7 */ /* 0x002e640008001114 */
[----:B-1----:R-:W-:Y:S05]  /*4690*/  @!P0 BRA `(.L_x_69) ;  /* 0x0000005c00f08947 */ /* 0x002fea0003800000 */
.L_x_172:
[----:B------:R-:W2:Y:S01]  /*46a0*/  LDS.128 R4, [UR20+0x150] ;  /* 0x00015014ff047984 */ /* 0x000ea20008000c00 */
[----:B------:R-:W-:Y:S01]  /*46b0*/  UISETP.GE.AND UP0, UPT, UR39, 0x1, UPT ;  /* 0x000000012700788c */ /* 0x000fe2000bf06270 */
[----:B------:R-:W-:Y:S01]  /*46c0*/  @!PT LDS RZ, [RZ] ;  /* 0x00000000fffff984 */ /* 0x000fe20000000800 */
[----:B------:R-:W-:Y:S01]  /*46d0*/  @!PT LDS RZ, [RZ] ;  /* 0x00000000fffff984 */ /* 0x000fe20000000800 */
[----:B------:R-:W-:Y:S01]  /*46e0*/  @!PT LDS RZ, [RZ] ;  /* 0x00000000fffff984 */ /* 0x000fe20000000800 */
[----:B------:R-:W-:Y:S01]  /*46f0*/  @!PT LDS RZ, [RZ] ;  /* 0x00000000fffff984 */ /* 0x000fe20000000800 */
[----:B------:R3:W-:Y:S06]  /*4700*/  MEMBAR.ALL.CTA ;  /* 0x0000000000007992 */ /* 0x0007ec0000008000 */
[----:B---3--:R-:W3:Y:S02]  /*4710*/  FENCE.VIEW.ASYNC.S ;  /* 0x00000000000073c6 */ /* 0x008ee40000000000 */
[----:B---3--:R-:W-:Y:S01]  /*4720*/  SYNCS.ARRIVE.TRANS64.RED.A1T0 RZ, [UR47], RZ ;  /* 0x000000ffffff79a7 */ /* 0x008fe2000810042f */
[----:B--2---:R-:W-:Y:S11]  /*4730*/  LOP3.LUT P0, RZ, R6, 0x1, RZ, 0xc0, !PT ;  /* 0x0000000106ff7812 */ /* 0x004ff6000780c0ff */
[----:B------:R-:W-:Y:S02]  /*4740*/  @!UPT UIADD3 URZ, UPT, UPT, URZ, URZ, URZ ;  /* 0x000000fffffff290 */ /* 0x000fe4000fffe0ff */
[----:B------:R-:W-:Y:S01]  /*4750*/  VOTEU.ANY UP2, P0 ;  /* 0x0000000000ff7886 */ /* 0x000fe20000040100 */
[----:B------:R-:W-:Y:S11]  /*4760*/  PLOP3.LUT P0, PT, PT, PT, UP2, 0x80, 0x8 ;  /* 0x000000000008781c */ /* 0x000ff60003f0f028 */
[----:B------:R-:W-:Y:S02]  /*4770*/  @!UPT UIADD3 URZ, UPT, UPT, URZ, URZ, URZ ;  /* 0x000000fffffff290 */ /* 0x000fe4000fffe0ff */
[----:B-1----:R-:W-:Y:S02]  /*4780*/  @P0 MOV R2, R4 ;  /* 0x0000000400020202 */ /* 0x002fe40000000f00 */
[----:B------:R-:W-:Y:S02]  /*4790*/  @P0 LOP3.LUT R0, R5, 0xffff, RZ, 0xc0, !PT ;  /* 0x0000ffff05000812 */ /* 0x000fe400078ec0ff */
[----:B------:R-:W-:Y:S02]  /*47a0*/  @P0 R2UR UR5, R2 ;  /* 0x00000000020502ca */ /* 0x000fe400000e0000 */
[----:B------:R-:W-:Y:S11]  /*47b0*/  @P0 R2UR UR4, R0 ;  /* 0x00000000000402ca */ /* 0x000ff600000e0000 */
[----:B------:R-:W-:Y:S02]  /*47c0*/  @UP2 UMOV UR16, UR5 ;  /* 0x0000000500102c82 */ /* 0x000fe40008000000 */
[----:B------:R-:W-:Y:S01]  /*47d0*/  @UP2 UMOV UR15, UR4 ;  /* 0x00000004000f2c82 */ /* 0x000fe20008000000 */
[----:B------:R-:W-:Y:S05]  /*47e0*/  BRA.U !UP0, `(.L_x_70) ;  /* 0x0000000108c07547 */ /* 0x000fea000b800000 */
[----:B------:R-:W-:Y:S02]  /*47f0*/  UIMAD.WIDE.U32 UR8, UR15, UR31, URZ ;  /* 0x0000001f0f0872a5 */ /* 0x000fe4000f8e00ff */
[----:B------:R-:W-:Y:S02]  /*4800*/  UP2UR UR14, UPR, URZ, 0x4 ;  /* 0x00000004ff0e7883 */ /* 0x000fe40008000000 */
[----:B------:R-:W-:Y:S02]  /*4810*/  UISETP.NE.AND UP2, UPT, UR30, 0x1, UPT ;  /* 0x000000011e00788c */ /* 0x000fe4000bf45270 */
[----:B------:R-:W-:Y:S02]  /*4820*/  UIMAD.WIDE.U32 UR10, UR16, UR28, URZ ;  /* 0x0000001c100a72a5 */ /* 0x000fe4000f8e00ff */
[----:B------:R-:W-:Y:S02]  /*4830*/  USEL UR4, UR38, UR54, !UP2 ;  /* 0x0000003626047287 */ /* 0x000fe4000d000000 */
[----:B------:R-:W-:Y:S02]  /*4840*/  UISETP.NE.AND UP0, UPT, UR17, 0x1, UPT ;  /* 0x000000011100788c */ /* 0x000fe4000bf05270 */
[----:B------:R-:W-:Y:S02]  /*4850*/  UP2UR UR21, UPR, URZ, 0x2 ;  /* 0x00000002ff157883 */ /* 0x000fe40008000000 */
[----:B------:R-:W-:Y:S02]  /*4860*/  UISETP.NE.AND UP1, UPT, UR39, 0x1, UPT ;  /* 0x000000012700788c */ /* 0x000fe4000bf25270 */
[----:B------:R-:W-:Y:S02]  /*4870*/  UIMAD.WIDE.U32 UR12, UR4, UR18, URZ ;  /* 0x00000012040c72a5 */ /* 0x000fe4000f8e00ff */
[----:B------:R-:W-:Y:S01]  /*4880*/  USEL UR7, UR44, UR55, !UP0 ;  /* 0x000000372c077287 */ /* 0x000fe2000c000000 */
[----:B------:R-:W-:Y:S02]  /*4890*/  UMOV UR5, UR9 ;  /* 0x0000000900057c82 */ /* 0x000fe40008000000 */
[----:B------:R-:W-:Y:S02]  /*48a0*/  USHF.R.U32.HI UR6, URZ, UR57, UR5 ;  /* 0x00000039ff067299 */ /* 0x000fe40008011605 */
[----:B------:R-:W-:Y:S02]  /*48b0*/  UIMAD.WIDE.U32 UR22, UR7, UR18, URZ ;  /* 0x00000012071672a5 */ /* 0x000fe4000f8e00ff */
[----:B------:R-:W-:Y:S02]  /*48c0*/  USEL UR6, UR15, UR6, !UP2 ;  /* 0x000000060f067287 */ /* 0x000fe4000d000000 */
[----:B------:R-:W-:Y:S01]  /*48d0*/  UISETP.NE.AND UP2, UPT, UR14, URZ, UPT ;  /* 0x000000ff0e00728c */ /* 0x000fe2000bf45270 */
[----:B------:R-:W-:Y:S01]  /*48e0*/  UMOV UR5, UR11 ;  /* 0x0000000b00057c82 */ /* 0x000fe20008000000 */
[----:B------:R-:W-:Y:S02]  /*48f0*/  UIMAD.WIDE.U32 UR10, UR6, UR18, URZ ;  /* 0x00000012060a72a5 */ /* 0x000fe4000f8e00ff */
[----:B------:R-:W-:Y:S03]  /*4900*/  USHF.R.U32.HI UR8, URZ, UR29, UR5 ;  /* 0x0000001dff087299 */ /* 0x000fe60008011605 */
[----:B------:R-:W-:Y:S02]  /*4910*/  UMOV UR5, UR13 ;  /* 0x0000000d00057c82 */ /* 0x000fe40008000000 */
[----:B------:R-:W-:Y:S03]  /*4920*/  @UP1 USHF.R.U32.HI UR4, URZ, UR19, UR5 ;  /* 0x00000013ff041299 */ /* 0x000fe60008011605 */
[----:B------:R-:W-:Y:S01]  /*4930*/  UMOV UR5, UR23 ;  /* 0x0000001700057c82 */ /* 0x000fe20008000000 */
[----:B------:R-:W-:Y:S02]  /*4940*/  UIMAD UR4, UR39, UR4, URZ ;  /* 0x00000004270472a4 */ /* 0x000fe4000f8e02ff */
[----:B------:R-:W-:Y:S02]  /*4950*/  @UP1 USHF.R.U32.HI UR7, URZ, UR19, UR5 ;  /* 0x00000013ff071299 */ /* 0x000fe40008011605 */
[----:B------:R-:W-:Y:S02]  /*4960*/  USEL UR5, UR16, UR8, !UP0 ;  /* 0x0000000810057287 */ /* 0x000fe4000c000000 */
[----:B------:R-:W-:Y:S02]  /*4970*/  UIMAD UR8, UR39, UR7, URZ ;  /* 0x00000007270872a4 */ /* 0x000fe4000f8e02ff */
[----:B------:R-:W-:Y:S03]  /*4980*/  UISETP.GE.AND UP0, UPT, UR6, UR4, UPT ;  /* 0x000000040600728c */ /* 0x000fe6000bf06270 */
[----:B------:R-:W-:Y:S01]  /*4990*/  UMOV UR4, UR11 ;  /* 0x0000000b00047c82 */ /* 0x000fe20008000000 */
[----:B------:R-:W-:Y:S02]  /*49a0*/  UISETP.GE.OR UP0, UPT, UR5, UR8, UP0 ;  /* 0x000000080500728c */ /* 0x000fe40008706670 */
[----:B------:R-:W-:Y:S02]  /*49b0*/  USHF.R.U32.HI UR4, URZ, UR19, UR4 ;  /* 0x00000013ff047299 */ /* 0x000fe40008011604 */
[----:B------:R-:W-:Y:S02]  /*49c0*/  UIMAD.WIDE.U32 UR8, UR5, UR18, URZ ;  /* 0x00000012050872a5 */ /* 0x000fe4000f8e00ff */
[----:B------:R-:W-:Y:S04]  /*49d0*/  USEL UR10, UR6, UR4, !UP1 ;  /* 0x00000004060a7287 */ /* 0x000fe8000c800000 */
[----:B------:R-:W-:Y:S01]  /*49e0*/  UIADD3 UR11, UPT, UPT, -UR10, URZ, URZ ;  /* 0x000000ff0a0b7290 */ /* 0x000fe2000fffe1ff */
[----:B------:R-:W-:Y:S02]  /*49f0*/  @!UP0 UMOV UR4, UR9 ;  /* 0x0000000900048c82 */ /* 0x000fe40008000000 */
[----:B------:R-:W-:Y:S02]  /*4a00*/  @!UP0 USHF.R.U32.HI UR4, URZ, UR19, UR4 ;  /* 0x00000013ff048299 */ /* 0x000fe40008011604 */
[----:B------:R-:W-:Y:S02]  /*4a10*/  UIMAD UR8, UR39, UR11, UR6 ;  /* 0x0000000b270872a4 */ /* 0x000fe4000f8e0206 */
[----:B------:R-:W-:Y:S02]  /*4a20*/  @!UP0 USEL UR4, UR5, UR4, !UP1 ;  /* 0x0000000405048287 */ /* 0x000fe4000c800000 */
[----:B------:R-:W-:Y:S02]  /*4a30*/  UISETP.NE.AND UP1, UPT, UR21, URZ, UPT ;  /* 0x000000ff1500728c */ /* 0x000fe4000bf25270 */
[----:B------:R-:W-:Y:S02]  /*4a40*/  @!UP0 UIMAD UR8, UR7, UR8, UR4 ;  /* 0x00000008070882a4 */ /* 0x000fe4000f8e0204 */
[----:B------:R-:W-:Y:S02]  /*4a50*/  @!UP0 UIADD3 UR9, UPT, UPT, UR10, -UR4, URZ ;  /* 0x800000040a098290 */ /* 0x000fe4000fffe0ff */
[----:B------:R-:W-:Y:S02]  /*4a60*/  UIADD3 UR4, UPT, UPT, -UR5, URZ, URZ ;  /* 0x000000ff05047290 */ /* 0x000fe4000fffe1ff */
[----:B------:R-:W-:Y:S02]  /*4a70*/  UIADD3 UR7, UPT, UPT, -UR6, URZ, URZ ;  /* 0x000000ff06077290 */ /* 0x000fe4000fffe1ff */
[----:B------:R-:W-:Y:S02]  /*4a80*/  @!UP0 UIMAD UR6, UR9, UR39, UR5 ;  /* 0x00000027090682a4 */ /* 0x000fe4000f8e0205 */
[----:B------:R-:W-:Y:S02]  /*4a90*/  UIMAD UR16, UR17, UR4, UR16 ;  /* 0x00000004111072a4 */ /* 0x000fe4000f8e0210 */
[----:B------:R-:W-:Y:S01]  /*4aa0*/  UIMAD UR15, UR30, UR7, UR15 ;  /* 0x000000071e0f72a4 */ /* 0x000fe2000f8e020f */
[----:B------:R-:W-:Y:S02]  /*4ab0*/  @!UP0 UMOV UR5, UR8 ;  /* 0x0000000800058c82 */ /* 0x000fe40008000000 */
[----:B------:R-:W-:Y:S02]  /*4ac0*/  UIMAD UR16, UR5, UR17, UR16 ;  /* 0x00000011051072a4 */ /* 0x000fe4000f8e0210 */
[----:B------:R-:W-:Y:S11]  /*4ad0*/  UIMAD UR15, UR6, UR30, UR15 ;  /* 0x0000001e060f72a4 */ /* 0x000ff6000f8e020f */
[----:B------:R-:W-:Y:S01]  /*4ae0*/  @!UPT UIADD3 URZ, UPT, UPT, URZ, URZ, URZ ;  /* 0x000000fffffff290 */ /* 0x000fe2000fffe0ff */
.L_x_70:
[----:B------:R-:W1:Y:S01]  /*4af0*/  @!UP3 LDCU.128 UR8, c[0x0][0xc10] ;  /* 0x00018200ff08b7ac */ /* 0x000e620008000c00 */
[----:B------:R-:W-:Y:S02]  /*4b00*/  ISETP.NE.U32.AND P1, PT, RZ, UR26, PT ;  /* 0x0000001aff007c0c */ /* 0x000fe4000bf25070 */
[----:B------:R-:W-:Y:S02]  /*4b10*/  SHF.L.U32 R8, R10, 0x1f, RZ ;  /* 0x0000001f0a087819 */ /* 0x000fe400000006ff */
[----:B------:R-:W-:Y:S01]  /*4b20*/  ISETP.NE.AND.EX P1, PT, RZ, UR27, PT, P1 ;  /* 0x0000001bff007c0c */ /* 0x000fe2000bf25310 */
[----:B------:R-:W2:Y:S01]  /*4b30*/  @!UP3 LDCU UR5, c[0x0][0xc0c] ;  /* 0x00018180ff05b7ac */ /* 0x000ea20008000800 */
[----:B-1----:R-:W-:Y:S07]  /*4b40*/  UIMAD.WIDE.U32 UR6, UR16, UR8, URZ ;  /* 0x00000008100672a5 */ /* 0x002fee000f8e00ff */
[----:B------:R-:W-:Y:S01]  /*4b50*/  @!UP3 UMOV UR4, UR7 ;  /* 0x000000070004bc82 */ /* 0x000fe20008000000 */
[----:B--2---:R-:W-:Y:S02]  /*4b60*/  @!UP3 UISETP.NE.AND UP0, UPT, UR5, 0x1, UPT ;  /* 0x000000010500b88c */ /* 0x004fe4000bf05270 */
[----:B------:R-:W-:Y:S02]  /*4b70*/  @!UP3 USHF.R.U32.HI UR4, URZ, UR9, UR4 ;  /* 0x00000009ff04b299 */ /* 0x000fe40008011604 */
[----:B------:R-:W-:Y:S02]  /*4b80*/  UIMAD.WIDE.U32 UR6, UR15, UR11, URZ ;  /* 0x0000000b0f0672a5 */ /* 0x000fe4000f8e00ff */
[----:B------:R-:W-:Y:S02]  /*4b90*/  @!UP3 USEL UR8, UR16, UR4, !UP0 ;  /* 0x000000041008b287 */ /* 0x000fe4000c000000 */
[----:B------:R-:W-:Y:S03]  /*4ba0*/  @!UP3 UISETP.NE.AND UP0, UPT, UR10, 0x1, UPT ;  /* 0x000000010a00b88c */ /* 0x000fe6000bf05270 */
[----:B------:R-:W-:Y:S01]  /*4bb0*/  @!UP3 UMOV UR6, UR7 ;  /* 0x000000070006bc82 */ /* 0x000fe20008000000 */
[----:B------:R-:W-:Y:S01]  /*4bc0*/  USHF.L.U32 UR7, UR24, 0x7, URZ ;  /* 0x0000000718077899 */ /* 0x000fe200080006ff */
[----:B------:R-:W1:Y:S02]  /*4bd0*/  @!UP3 LDCU UR4, c[0x0][0xc20] ;  /* 0x00018400ff04b7ac */ /* 0x000e640008000800 */
[----:B-1----:R-:W-:Y:S04]  /*4be0*/  @!UP3 USHF.R.U32.HI UR6, URZ, UR4, UR6 ;  /* 0x00000004ff06b299 */ /* 0x002fe80008011606 */
[----:B------:R-:W-:Y:S04]  /*4bf0*/  @!UP3 USEL UR6, UR15, UR6, !UP0 ;  /* 0x000000060f06b287 */ /* 0x000fe8000c000000 */
[----:B------:R-:W-:Y:S02]  /*4c00*/  @!UP3 UIADD3 UR4, UPT, UPT, -UR8, UR6, URZ ;  /* 0x000000060804b290 */ /* 0x000fe4000fffe1ff */
[----:B------:R-:W-:Y:S02]  /*4c10*/  @!UP3 UIADD3 UR6, UPT, UPT, UR8, -UR6, URZ ;  /* 0x800000060806b290 */ /* 0x000fe4000fffe0ff */
[----:B------:R-:W-:Y:S02]  /*4c20*/  @!UP3 UIMAD UR16, UR4, UR5, UR16 ;  /* 0x000000050410b2a4 */ /* 0x000fe4000f8e0210 */
[----:B------:R-:W-:Y:S01]  /*4c30*/  @!UP3 UIMAD UR15, UR6, UR10, UR15 ;  /* 0x0000000a060fb2a4 */ /* 0x000fe2000f8e020f */
[----:B------:R-:W-:Y:S11]  /*4c40*/  BRA.U UP4, `(.L_x_71) ;  /* 0x0000000104107547 */ /* 0x000ff6000b800000 */
[----:B------:R-:W-:Y:S04]  /*4c50*/  MOV R2, UR56 ;  /* 0x0000003800027c02 */ /* 0x000fe80008000f00 */
[----:B------:R-:W-:Y:S04]  /*4c60*/  SHF.L.U32 R2, R2, 0x1f, RZ ;  /* 0x0000001f02027819 */ /* 0x000fe800000006ff */
[----:B------:R-:W1:Y:S02]  /*4c70*/  SYNCS.PHASECHK.TRANS64.TRYWAIT P2, [UR20+0x108], R2 ;  /* 0x00010802ff0075a7 */ /* 0x000e640008041114 */
[----:B-1----:R-:W-:Y:S05]  /*4c80*/  @!P2 BRA `(.L_x_72) ;  /* 0x00000058008ca947 */ /* 0x002fea0003800000 */
.L_x_71:
[----:B------:R-:W-:Y:S05]  /*4c90*/  BRA.U !UP6, `(.L_x_73) ;  /* 0x000000010e387547 */ /* 0x000fea000b800000 */
[----:B------:R-:W-:Y:S01]  /*4ca0*/  UPLOP3.LUT UP1, UPT, UPT, UPT, UP5, 0x80, 0x8 ;  /* 0x000000000008789c */ /* 0x000fe20003f2f050 */
[----:B-1----:R-:W-:Y:S01]  /*4cb0*/  HFMA2 R0, -RZ, RZ, 0, 5.9604644775390625e-08 ;  /* 0x00000001ff007431 */ /* 0x002fe200000001ff */
[----:B------:R-:W1:Y:S01]  /*4cc0*/  LDCU.64 UR8, c[0x0][0x358] ;  /* 0x00006b00ff0877ac */ /* 0x000e620008000a00 */
[----:B------:R-:W-:Y:S03]  /*4cd0*/  IMAD.MOV.U32 R85, RZ, RZ, 0x1 ;  /* 0x00000001ff557424 */ /* 0x000fe600078e00ff */
[----:B------:R-:W-:Y:S05]  /*4ce0*/  PLOP3.LUT P2, PT, PT, PT, UP1, 0x80, 0x8 ;  /* 0x000000000008781c */ /* 0x000fea0003f4f018 */
[----:B------:R-:W2:Y:S01]  /*4cf0*/  @UP1 LDCU.64 UR4, c[0x0][0x988] ;  /* 0x00013100ff0417ac */ /* 0x000ea20008000a00 */
[----:B------:R-:W-:Y:S07]  /*4d00*/  @UP1 UIMAD UR6, UR52, UR26, URZ ;  /* 0x0000001a340612a4 */ /* 0x000fee000f8e02ff */
[----:B------:R-:W-:Y:S01]  /*4d10*/  @!P2 PRMT R85, R0, 0x7610, R85 ;  /* 0x000076100055a816 */ /* 0x000fe20000000055 */
[----:B--2---:R-:W-:Y:S06]  /*4d20*/  @UP1 UIMAD.WIDE UR4, UR6, 0x4, UR4 ;  /* 0x00000004060418a5 */ /* 0x004fec000f8e0204 */
[----:B------:R-:W-:Y:S01]  /*4d30*/  IMAD.U32 R14, RZ, RZ, UR4 ;  /* 0x00000004ff0e7e24 */ /* 0x000fe2000f8e00ff */
[----:B------:R-:W-:Y:S04]  /*4d40*/  MOV R15, UR5 ;  /* 0x00000005000f7c02 */ /* 0x000fe80008000f00 */
[----:B------:R-:W2:Y:S01]  /*4d50*/  @!UP1 LDCU UR4, c[0x0][0x980] ;  /* 0x00013000ff0497ac */ /* 0x000ea20008000800 */
[----:B-1---5:R3:W5:Y:S02]  /*4d60*/  @P2 LDG.E R41, desc[UR8][R14.64] ;  /* 0x000000080e292981 */ /* 0x022764000c1e1900 */
[----:B--23--:R-:W-:Y:S07]  /*4d70*/  @!P2 IMAD.U32 R41, RZ, RZ, UR4 ;  /* 0x00000004ff29ae24 */ /* 0x00cfee000f8e00ff */
.L_x_73:
[----:B-----5:R-:W-:Y:S01]  /*4d80*/  @!P1 FSETP.EQ.AND P3, PT, R41, RZ, PT ;  /* 0x000000ff2900920b */ /* 0x020fe20003f62000 */
[----:B------:R-:W-:Y:S01]  /*4d90*/  @!UPT UIADD3 URZ, UPT, UPT, URZ, URZ, URZ ;  /* 0x000000fffffff290 */ /* 0x000fe2000fffe0ff */
[----:B------:R-:W-:Y:S11]  /*4da0*/  @!P1 BRA `(.L_x_74) ;  /* 0x0000000000149947 */ /* 0x000ff60003800000 */
[----:B------:R-:W-:Y:S02]  /*4db0*/  LOP3.LUT P1, RZ, R85, 0xff, RZ, 0xc0, !PT ;  /* 0x000000ff55ff7812 */ /* 0x000fe4000782c0ff */
[----:B------:R-:W-:Y:S04]  /*4dc0*/  PLOP3.LUT P3, PT, PT, PT, UP1, 0x80, 0x8 ;  /* 0x000000000008781c */ /* 0x000fe80003f6f018 */
[----:B------:R-:W-:Y:S07]  /*4dd0*/  PLOP3.LUT P3, PT, P3, PT, PT, 0x8, 0x80 ;  /* 0x000000000080781c */ /* 0x000fee0001f6e170 */
[----:B------:R-:W-:Y:S11]  /*4de0*/  @P1 FSETP.EQ.AND P3, PT, R41, RZ, PT ;  /* 0x000000ff2900120b */ /* 0x000ff60003f62000 */
[----:B------:R-:W-:Y:S02]  /*4df0*/  @!UPT UIADD3 URZ, UPT, UPT, URZ, URZ, URZ ;  /* 0x000000fffffff290 */ /* 0x000fe4000fffe0ff */
.L_x_74:
[----:B------:R-:W-:Y:S01]  /*4e00*/  USHF.L.U32 UR11, UR51, 0x7, URZ ;  /* 0x00000007330b7899 */ /* 0x000fe200080006ff */
[----:B------:R-:W2:Y:S01]  /*4e10*/  SYNCS.PHASECHK.TRANS64.TRYWAIT P1, [UR20+0xe0], R8 ;  /* 0x0000e008ff0075a7 */ /* 0x000ea20008021114 */
[----:B------:R-:W-:Y:S02]  /*4e20*/  UISETP.NE.AND UP0, UPT, UR32, 0x1, UPT ;  /* 0x000000012000788c */ /* 0x000fe4000bf05270 */
[----:B------:R-:W-:Y:S01]  /*4e30*/  UIMAD.WIDE.U32 UR4, UR11, UR33, URZ ;  /* 0x000000210b0472a5 */ /* 0x000fe2000f8e00ff */
[----:B------:R-:W-:Y:S04]  /*4e40*/  ELECT P2, URZ, PT ;  /* 0x0000000000ff782f */ /* 0x000fe80003840000 */
[----:B------:R-:W-:Y:S02]  /*4e50*/  PLOP3.LUT P2, PT, P3, P2, PT, 0xf2, 0x2f ;  /* 0x00000000002f781c */ /* 0x000fe40001f45e72 */
[----:B------:R-:W-:Y:S02]  /*4e60*/  UMOV UR4, UR5 ;  /* 0x0000000500047c82 */ /* 0x000fe40008000000 */
[----:B------:R-:W-:Y:S04]  /*4e70*/  USHF.R.U32.HI UR4, URZ, UR34, UR4 ;  /* 0x00000022ff047299 */ /* 0x000fe80008011604 */
[----:B------:R-:W-:Y:S02]  /*4e80*/  USEL UR12, UR11, UR4, !UP0 ;  /* 0x000000040b0c7287 */ /* 0x000fe4000c000000 */
[----:B------:R-:W-:Y:S02]  /*4e90*/  UISETP.NE.AND UP0, UPT, UR35, 0x1, UPT ;  /* 0x000000012300788c */ /* 0x000fe4000bf05270 */
[----:B------:R-:W-:Y:S02]  /*4ea0*/  UIMAD.WIDE.U32 UR4, UR12, UR40, URZ ;  /* 0x000000280c0472a5 */ /* 0x000fe4000f8e00ff */
[----:B------:R-:W-:Y:S01]  /*4eb0*/  UIADD3 UR6, UPT, UPT, -UR12, URZ, URZ ;  /* 0x000000ff0c067290 */ /* 0x000fe2000fffe1ff */
[----:B-1----:R-:W-:Y:S03]  /*4ec0*/  @!P2 IMAD.MOV.U32 R0, RZ, 0x20, RZ ;  /* 0x00000020ff00a824 */ /* 0x002fe600078e00ff */
[----:B------:R-:W-:Y:S01]  /*4ed0*/  UIMAD UR11, UR32, UR6, UR11 ;  /* 0x00000006200b72a4 */ /* 0x000fe2000f8e020b */
[----:B------:R-:W-:Y:S01]  /*4ee0*/  @!P2 IMAD.MOV.U32 R0, RZ, 0x400, R0 ;  /* 0x00000400ff00a824 */ /* 0x000fe200078e0000 */
[----:B------:R-:W-:Y:S02]  /*4ef0*/  UMOV UR4, UR5 ;  /* 0x0000000500047c82 */ /* 0x000fe40008000000 */
[----:B------:R-:W-:Y:S04]  /*4f00*/  USHF.R.U32.HI UR4, URZ, UR41, UR4 ;  /* 0x00000029ff047299 */ /* 0x000fe80008011604 */
[----:B------:R-:W-:Y:S02]  /*4f10*/  USEL UR13, UR12, UR4, !UP0 ;  /* 0x000000040c0d7287 */ /* 0x000fe4000c000000 */
[----:B------:R-:W-:Y:S02]  /*4f20*/  UISETP.NE.AND UP0, UPT, UR42, 0x1, UPT ;  /* 0x000000012a00788c */ /* 0x000fe4000bf05270 */
[----:B------:R-:W-:Y:S07]  /*4f30*/  UIMAD.WIDE.U32 UR4, UR13, UR43, URZ ;  /* 0x0000002b0d0472a5 */ /* 0x000fee000f8e00ff */
[----:B------:R-:W-:Y:S02]  /*4f40*/  UMOV UR4, UR5 ;  /* 0x0000000500047c82 */ /* 0x000fe40008000000 */
[----:B------:R-:W-:Y:S04]  /*4f50*/  USHF.R.U32.HI UR4, URZ, UR58, UR4 ;  /* 0x0000003aff047299 */ /* 0x000fe80008011604 */
[----:B------:R-:W-:Y:S02]  /*4f60*/  USEL UR14, UR13, UR4, !UP0 ;  /* 0x000000040d0e7287 */ /* 0x000fe4000c000000 */
[----:B------:R-:W-:Y:S02]  /*4f70*/  UIADD3 UR4, UPT, UPT, -UR13, URZ, URZ ;  /* 0x000000ff0d047290 */ /* 0x000fe4000fffe1ff */
[----:B------:R-:W-:Y:S02]  /*4f80*/  UIADD3 UR5, UPT, UPT, -UR14, URZ, URZ ;  /* 0x000000ff0e057290 */ /* 0x000fe4000fffe1ff */
[----:B------:R-:W-:Y:S02]  /*4f90*/  UIMAD UR12, UR35, UR4, UR12 ;  /* 0x00000004230c72a4 */ /* 0x000fe4000f8e020c */
[----:B------:R-:W-:Y:S01]  /*4fa0*/  UIMAD UR13, UR42, UR5, UR13 ;  /* 0x000000052a0d72a4 */ /* 0x000fe2000f8e020d */
[----:B--2---:R-:W-:Y:S11]  /*4fb0*/  @!P1 BRA `(.L_x_75) ;  /* 0x0000005400d89947 */ /* 0x004ff60003800000 */
.L_x_175:
[----:B------:R-:W-:Y:S01]  /*4fc0*/  @!P2 R2UR UR4, R0 ;  /* 0x000000000004a2ca */ /* 0x000fe200000e0000 */
[----:B------:R-:W-:Y:S01]  /*4fd0*/  VOTEU.ALL UP0, P2 ;  /* 0x0000000000ff7886 */ /* 0x000fe20001000000 */
[----:B-1----:R-:W-:Y:S04]  /*4fe0*/  @!P2 IADD3 R2, P1, PT, R12, 0x680, RZ ;  /* 0x000006800c02a810 */ /* 0x002fe80007f3e0ff */
[----:B------:R-:W-:Y:S01]  /*4ff0*/  @!P2 R2UR UR5, R2 ;  /* 0x000000000205a2ca */ /* 0x000fe200000e0000 */
[----:B------:R-:W-:Y:S01]  /*5000*/  @!P2 IMAD.X R0, RZ, RZ, R13, P1 ;  /* 0x000000ffff00a224 */ /* 0x000fe200008e060d */
[----:B------:R-:W-:Y:S05]  /*5010*/  @!UP0 UIADD3 UR8, UPT, UPT, UR20, 0x200, URZ ;  /* 0x0000020014088890 */ /* 0x000fea000fffe0ff */
[----:B------:R-:W-:Y:S01]  /*5020*/  @!UP0 UPRMT UR6, UR4, 0x5410, URZ ;  /* 0x0000541004068896 */ /* 0x000fe200080000ff */
[----:B------:R-:W-:Y:S01]  /*5030*/  @!P2 R2UR UR4, R0 ;  /* 0x000000000004a2ca */ /* 0x000fe200000e0000 */
[----:B------:R-:W-:Y:S01]  /*5040*/  VOTEU.ALL UP0, P2 ;  /* 0x0000000000ff7886 */ /* 0x000fe20001000000 */
[----:B------:R-:W-:Y:S03]  /*5050*/  @!P2 IMAD.MOV.U32 R0, RZ, RZ, 0x2000 ;  /* 0x00002000ff00a424 */ /* 0x000fe600078e00ff */
[----:B------:R-:W-:Y:S01]  /*5060*/  IMAD.U32 R14, RZ, RZ, UR5 ;  /* 0x00000005ff0e7e24 */ /* 0x000fe2000f8e00ff */
[----:B------:R-:W-:Y:S01]  /*5070*/  @!UP0 UMOV UR9, UR37 ;  /* 0x0000002500098c82 */ /* 0x000fe20008000000 */
[----:B------:R-:W-:Y:S06]  /*5080*/  @!UP0 UMOV UR10, UR7 ;  /* 0x00000007000a8c82 */ /* 0x000fec0008000000 */
[----:B------:R-:W-:Y:S01]  /*5090*/  IMAD.U32 R15, RZ, RZ, UR4 ;  /* 0x00000004ff0f7e24 */ /* 0x000fe2000f8e00ff */
[----:B------:R-:W-:Y:S04]  /*50a0*/  @!P2 R2UR UR4, R14 ;  /* 0x000000000e04a2ca */ /* 0x000fe800000e0000 */
[----:B------:R-:W-:Y:S11]  /*50b0*/  @!P2 R2UR UR5, R15 ;  /* 0x000000000f05a2ca */ /* 0x000ff600000e0000 */
[----:B------:R-:W-:Y:S02]  /*50c0*/  @!UPT UIADD3 URZ, UPT, UPT, URZ, URZ, URZ ;  /* 0x000000fffffff290 */ /* 0x000fe4000fffe0ff */
[----:B------:R1:W-:Y:S01]  /*50d0*/  @!UP0 UTMALDG.5D.IM2COL [UR8], [UR4], UR6 ;  /* 0x00000008040083b4 */ /* 0x0003e20008060006 */
[----:B------:R2:W-:Y:S01]  /*50e0*/  @!P2 SYNCS.ARRIVE.TRANS64.RED.A0TR RZ, [UR20+0xc0], R0 ;  /* 0x0000c000ffffa9a7 */ /* 0x0005e20008300414 */
[----:B------:R-:W-:Y:S01]  /*50f0*/  SYNCS.ARRIVE.TRANS64.RED.A1T0 RZ, [UR53], RZ ;  /* 0x000000ffffff79a7 */ /* 0x000fe20008100435 */
[----:B--2---:R-:W-:Y:S01]  /*5100*/  @!P2 IMAD.MOV.U32 R0, RZ, 0x20, RZ ;  /* 0x00000020ff00a824 */ /* 0x004fe200078e00ff */
[----:B------:R-:W2:Y:S03]  /*5110*/  SYNCS.PHASECHK.TRANS64.TRYWAIT P1, [UR20+0xe8], R8 ;  /* 0x0000e808ff0075a7 */ /* 0x000ea60008021114 */
[----:B------:R-:W-:Y:S01]  /*5120*/  @!P2 IMAD.MOV.U32 R0, RZ, 0x400, R0 ;  /* 0x00000400ff00a824 */ /* 0x000fe200078e0000 */
[----:B-12---:R-:W-:Y:S06]  /*5130*/  @!P1 BRA `(.L_x_76) ;  /* 0x0000005400909947 */ /* 0x006fec0003800000 */
.L_x_177:
[----:B------:R-:W-:Y:S01]  /*5140*/  @!P2 R2UR UR4, R0 ;  /* 0x000000000004a2ca */ /* 0x000fe200000e0000 */
[----:B------:R-:W-:Y:S01]  /*5150*/  VOTEU.ALL UP0, P2 ;  /* 0x0000000000ff7886 */ /* 0x000fe20001000000 */
[----:B-1----:R-:W-:Y:S04]  /*5160*/  @!P2 IADD3 R2, P1, PT, R12, 0x680, RZ ;  /* 0x000006800c02a810 */ /* 0x002fe80007f3e0ff */
[----:B------:R-:W-:Y:S01]  /*5170*/  @!P2 R2UR UR5, R2 ;  /* 0x000000000205a2ca */ /* 0x000fe200000e0000 */
[----:B------:R-:W-:Y:S01]  /*5180*/  @!P2 IMAD.X R0, RZ, RZ, R13, P1 ;  /* 0x000000ffff00a224 */ /* 0x000fe200008e060d */
[----:B------:R-:W-:Y:S02]  /*5190*/  @!UP0 UIADD3 UR10, UPT, UPT, UR7, 0x20, URZ ;  /* 0x00000020070a8890 */ /* 0x000fe4000fffe0ff */
[----:B------:R-:W-:Y:S03]  /*51a0*/  @!UP0 UIADD3 UR8, UPT, UPT, UR20, 0x2200, URZ ;  /* 0x0000220014088890 */ /* 0x000fe6000fffe0ff */
[----:B------:R-:W-:Y:S01]  /*51b0*/  @!UP0 UPRMT UR6, UR4, 0x5410, URZ ;  /* 0x0000541004068896 */ /* 0x000fe200080000ff */
[----:B------:R-:W-:Y:S01]  /*51c0*/  @!P2 R2UR UR4, R0 ;  /* 0x000000000004a2ca */ /* 0x000fe200000e0000 */
[----:B------:R-:W-:Y:S01]  /*51d0*/  VOTEU.ALL UP0, P2 ;  /* 0x0000000000ff7886 */ /* 0x000fe20001000000 */
[----:B------:R-:W-:Y:S03]  /*51e0*/  @!P2 IMAD.MOV.U32 R0, RZ, RZ, 0x2000 ;  /* 0x00002000ff00a424 */ /* 0x000fe600078e00ff */
[----:B------:R-:W-:Y:S01]  /*51f0*/  IMAD.U32 R14, RZ, RZ, UR5 ;  /* 0x00000005ff0e7e24 */ /* 0x000fe2000f8e00ff */
[----:B------:R-:W-:Y:S07]  /*5200*/  @!UP0 UMOV UR9, UR36 ;  /* 0x0000002400098c82 */ /* 0x000fee0008000000 */
        /* <DEDUP_REMOVED lines=11> */
.L_x_179:
[----:B------:R-:W-:Y:S01]  /*52c0*/  @!P2 R2UR UR4, R0 ;  /* 0x000000000004a2ca */ /* 0x000fe200000e0000 */
[----:B------:R-:W-:Y:S01]  /*52d0*/  VOTEU.ALL UP0, P2 ;  /* 0x0000000000ff7886 */ /* 0x000fe20001000000 */
[----:B-1----:R-:W-:Y:S02]  /*52e0*/  @!P2 IADD3 R2, P1, PT, R12, 0x680, RZ ;  /* 0x000006800c02a810 */ /* 0x002fe40007f3e0ff */
[----:B------:R-:W-:Y:S02]  /*52f0*/  @P0 SHF.R.U32.HI R4, RZ, 0x10, R5 ;  /* 0x00000010ff040819 */ /* 0x000fe40000011605 */
[----:B------:R-:W-:Y:S01]  /*5300*/  @!P2 R2UR UR5, R2 ;  /* 0x000000000205a2ca */ /* 0x000fe200000e0000 */
[----:B------:R-:W-:Y:S01]  /*5310*/  @!P2 IMAD.X R0, RZ, RZ, R13, P1 ;  /* 0x000000ffff00a224 */ /* 0x000fe200008e060d */
[----:B------:R-:W-:Y:S01]  /*5320*/  @!UP0 UIADD3 UR10, UPT, UPT, UR7, 0x40, URZ ;  /* 0x00000040070a8890 */ /* 0x000fe2000fffe0ff */
[----:B------:R-:W-:Y:S01]  /*5330*/  @P0 R2UR UR52, R4 ;  /* 0x00000000043402ca */ /* 0x000fe200000e0000 */
        /* <DEDUP_REMOVED lines=14> */
[----:B------:R-:W2:Y:S02]  /*5420*/  SYNCS.PHASECHK.TRANS64.TRYWAIT P1, [UR20+0xf8], R8 ;  /* 0x0000f808ff0075a7 */ /* 0x000ea40008021114 */
[----:B-12---:R-:W-:Y:S05]  /*5430*/  @!P1 BRA `(.L_x_78) ;  /* 0x0000005400009947 */ /* 0x006fea0003800000 */
.L_x_181:
[----:B-1----:R-:W-:Y:S01]  /*5440*/  @!P2 IMAD.MOV.U32 R0, RZ, 0x20, RZ ;  /* 0x00000020ff00a824 */ /* 0x002fe200078e00ff */
[----:B------:R-:W-:Y:S01]  /*5450*/  @!P2 IADD3 R2, P0, PT, R12, 0x680, RZ ;  /* 0x000006800c02a810 */ /* 0x000fe20007f1e0ff */
[----:B------:R-:W-:Y:S01]  /*5460*/  VOTEU.ALL UP0, P2 ;  /* 0x0000000000ff7886 */ /* 0x000fe20001000000 */
[----:B------:R-:W-:Y:S01]  /*5470*/  LOP3.LUT R10, R10, 0x1, RZ, 0x3c, !PT ;  /* 0x000000010a0a7812 */ /* 0x000fe200078e3cff */
[----:B------:R-:W-:Y:S01]  /*5480*/  @!P2 IMAD.MOV.U32 R0, RZ, 0x400, R0 ;  /* 0x00000400ff00a824 */ /* 0x000fe200078e0000 */
[----:B------:R-:W-:Y:S01]  /*5490*/  @!P2 R2UR UR5, R2 ;  /* 0x000000000205a2ca */ /* 0x000fe200000e0000 */
[----:B------:R-:W-:Y:S01]  /*54a0*/  UIADD3 UR24, UPT, UPT, UR15, UR46, URZ ;  /* 0x0000002e0f187290 */ /* 0x000fe2000fffe0ff */
[----:B------:R-:W-:Y:S01]  /*54b0*/  LOP3.LUT R9, R9, 0x1, RZ, 0x3c, !PT ;  /* 0x0000000109097812 */ /* 0x000fe200078e3cff */
[----:B------:R-:W-:Y:S01]  /*54c0*/  @!UP0 UIADD3 UR8, UPT, UPT, UR20, 0x6200, URZ ;  /* 0x0000620014088890 */ /* 0x000fe2000fffe0ff */
[----:B------:R-:W-:Y:S01]  /*54d0*/  @!P2 R2UR UR4, R0 ;  /* 0x000000000004a2ca */ /* 0x000fe200000e0000 */
[----:B------:R-:W-:Y:S01]  /*54e0*/  @!P2 IMAD.X R0, RZ, RZ, R13, P0 ;  /* 0x000000ffff00a224 */ /* 0x000fe200000e060d */
[----:B------:R-:W-:Y:S02]  /*54f0*/  @!UP0 UIADD3 UR10, UPT, UPT, UR7, 0x60, URZ ;  /* 0x00000060070a8890 */ /* 0x000fe4000fffe0ff */
[----:B------:R-:W-:Y:S02]  /*5500*/  @!UP0 UIADD3 UR9, UPT, UPT, UR20, 0xd8, URZ ;  /* 0x000000d814098890 */ /* 0x000fe4000fffe0ff */
[----:B------:R-:W-:Y:S02]  /*5510*/  UIADD3 UR51, UPT, UPT, UR16, UR45, URZ ;  /* 0x0000002d10337290 */ /* 0x000fe4000fffe0ff */
[----:B------:R-:W-:Y:S01]  /*5520*/  UPLOP3.LUT UP4, UPT, UPT, UPT, UPT, 0x80, 0x8 ;  /* 0x000000000008789c */ /* 0x000fe20003f8f070 */
[----:B------:R-:W-:Y:S04]  /*5530*/  IMAD.U32 R4, RZ, RZ, UR5 ;  /* 0x00000005ff047e24 */ /* 0x000fe8000f8e00ff */
[----:B------:R-:W-:Y:S01]  /*5540*/  @!UP0 UPRMT UR6, UR4, 0x5410, URZ ;  /* 0x0000541004068896 */ /* 0x000fe200080000ff */
[----:B------:R-:W-:Y:S01]  /*5550*/  @!P2 R2UR UR4, R0 ;  /* 0x000000000004a2ca */ /* 0x000fe200000e0000 */
[----:B------:R-:W-:Y:S11]  /*5560*/  VOTEU.ALL UP0, P2 ;  /* 0x0000000000ff7886 */ /* 0x000ff60001000000 */
[----:B------:R-:W-:Y:S01]  /*5570*/  @!UPT UIADD3 URZ, UPT, UPT, URZ, URZ, URZ ;  /* 0x000000fffffff290 */ /* 0x000fe2000fffe0ff */
[----:B------:R-:W-:Y:S01]  /*5580*/  IMAD.U32 R5, RZ, RZ, UR4 ;  /* 0x00000004ff057e24 */ /* 0x000fe2000f8e00ff */
[----:B------:R-:W-:Y:S04]  /*5590*/  @!P2 R2UR UR4, R4 ;  /* 0x000000000404a2ca */ /* 0x000fe800000e0000 */
[----:B------:R-:W-:Y:S11]  /*55a0*/  @!P2 R2UR UR5, R5 ;  /* 0x000000000505a2ca */ /* 0x000ff600000e0000 */
[----:B------:R-:W-:Y:S02]  /*55b0*/  @!UPT UIADD3 URZ, UPT, UPT, URZ, URZ, URZ ;  /* 0x000000fffffff290 */ /* 0x000fe4000fffe0ff */
[----:B------:R1:W-:Y:S01]  /*55c0*/  @!UP0 UTMALDG.5D.IM2COL [UR8], [UR4], UR6 ;  /* 0x00000008040083b4 */ /* 0x0003e20008060006 */
[----:B------:R1:W-:Y:S01]  /*55d0*/  @!P2 SYNCS.ARRIVE.TRANS64.RED.A0TR RZ, [UR20+0xd8], R3 ;  /* 0x0000d803ffffa9a7 */ /* 0x0003e20008300414 */
[----:B------:R-:W-:Y:S01]  /*55e0*/  SYNCS.ARRIVE.TRANS64.RED.A1T0 RZ, [UR48], RZ ;  /* 0x000000ffffff79a7 */ /* 0x000fe20008100430 */
[----:B------:R-:W-:Y:S05]  /*55f0*/  BRA.U UP2, `(.L_x_79) ;  /* 0xfffffff1021c7547 */ /* 0x000fea000b83ffff */
[----:B------:R-:W-:-:S04]  /*5600*/  SHF.L.U32 R2, R10, 0x1f, RZ ;  /* 0x0000001f0a027819 */ /* 0x000fc800000006ff */
[----:B------:R-:W2:Y:S02]  /*5610*/  SYNCS.PHASECHK.TRANS64.TRYWAIT P0, [UR20+0xe0], R2 ;  /* 0x0000e002ff0075a7 */ /* 0x000ea40008001114 */
[----:B--2---:R-:W-:Y:S05]  /*5620*/  @!P0 BRA `(.L_x_80) ;  /* 0x00000050009c8947 */ /* 0x004fea0003800000 */
.L_x_183:
[----:B------:R-:W3:Y:S02]  /*5630*/  SYNCS.PHASECHK.TRANS64.TRYWAIT P0, [UR20+0xe8], R2 ;  /* 0x0000e802ff0075a7 */ /* 0x000ee40008001114 */
[----:B---3--:R-:W-:Y:S05]  /*5640*/  @!P0 BRA `(.L_x_81) ;  /* 0x0000005000ac8947 */ /* 0x008fea0003800000 */
.L_x_185:
[----:B------:R-:W3:Y:S02]  /*5650*/  SYNCS.PHASECHK.TRANS64.TRYWAIT P0, [UR20+0xf0], R2 ;  /* 0x0000f002ff0075a7 */ /* 0x000ee40008001114 */
[----:B---3--:R-:W-:Y:S05]  /*5660*/  @!P0 BRA `(.L_x_82) ;  /* 0x0000005000bc8947 */ /* 0x008fea0003800000 */
.L_x_187:
[----:B--2---:R-:W-:-:S07]  /*5670*/  MOV R0, UR20 ;  /* 0x0000001400007c02 */ /* 0x004fce0008000f00 */
.L_x_83:
[----:B--2---:R-:W-:-:S04]  /*5680*/  SHF.L.U32 R2, R10, 0x1f, RZ ;  /* 0x0000001f0a027819 */ /* 0x004fc800000006ff */
[----:B------:R2:W3:Y:S03]  /*5690*/  SYNCS.PHASECHK.TRANS64.TRYWAIT P0, [R0+URZ+0xf8], R2 ;  /* 0x0000f802000075a7 */ /* 0x0004e600080011ff */
[----:B---3--:R-:W-:Y:S05]  /*56a0*/  @!P0 NANOSLEEP.SYNCS 0x989680 ;  /* 0x009896800000895d */ /* 0x008fea0003900000 */
[----:B------:R-:W3:Y:S02]  /*56b0*/  @!P0 SYNCS.PHASECHK.TRANS64 P0, [R0+URZ+0xf8], R2 ;  /* 0x0000f802000085a7 */ /* 0x000ee400080010ff */
[----:B-1-3--:R-:W-:Y:S05]  /*56c0*/  @P0 EXIT ;  /* 0x000000000000094d */ /* 0x00afea0003800000 */
[----:B------:R-:W-:Y:S05]  /*56d0*/  BRA `(.L_x_83) ;  /* 0xfffffffc00e87947 */ /* 0x000fea000383ffff */
.L_x_68:
[----:B------:R-:W-:-:S06]  /*56e0*/  UISETP.GE.AND UP0, UPT, UR18, 0x4, UPT ;  /* 0x000000041200788c */ /* 0x000fcc000bf06270 */
[----:B------:R-:W-:-:S13]  /*56f0*/  PLOP3.LUT P0, PT, PT, PT, UP0, 0x80, 0x8 ;  /* 0x000000000008781c */ /* 0x000fda0003f0f008 */
[----:B-1----:R-:W-:Y:S05]  /*5700*/  @!P0 EXIT ;  /* 0x000000000000894d */ /* 0x002fea0003800000 */
[----:B------:R-:W1:Y:S08]  /*5710*/  S2UR UR4, SR_CgaCtaId ;  /* 0x00000000000479c3 */ /* 0x000e700000008800 */
[----:B------:R-:W-:Y:S01]  /*5720*/  BAR.SYNC.DEFER_BLOCKING 0x6, 0xa0 ;  /* 0x0182800000007b1d */ /* 0x000fe20000010000 */
[C---:B------:R-:W-:Y:S01]  /*5730*/  IMAD.SHL.U32 R0, R83.reuse, 0x20, RZ ;  /* 0x0000002053007824 */ /* 0x040fe200078e00ff */
[C---:B------:R-:W-:Y:S01]  /*5740*/  SHF.L.U32 R37, R83.reuse, 0x10, RZ ;  /* 0x0000001053257819 */ /* 0x040fe200000006ff */
[C---:B------:R-:W-:Y:S01]  /*5750*/  IMAD.SHL.U32 R82, R83.reuse, 0x4, RZ ;  /* 0x0000000453527824 */ /* 0x040fe200078e00ff */
[----:B------:R-:W-:Y:S01]  /*5760*/  LOP3.LUT R84, R83, 0x60, RZ, 0xc0, !PT ;  /* 0x0000006053547812 */ /* 0x000fe200078ec0ff */
[----:B------:R-:W-:Y:S01]  /*5770*/  HFMA2 R81, -RZ, RZ, 0, 5.9604644775390625e-08 ;  /* 0x00000001ff517431 */ /* 0x000fe200000001ff */
[----:B------:R-:W-:-:S02]  /*5780*/  UMOV UR49, 0x400 ;  /* 0x0000040000317882 */ /* 0x000fc40000000000 */
[----:B------:R-:W2:Y:S01]  /*5790*/  LDC.64 R74, c[0x0][0x9b0] ;  /* 0x00026c00ff4a7b82 */ /* 0x000ea20000000a00 */
[----:B------:R-:W3:Y:S01]  /*57a0*/  LDCU.128 UR8, c[0x0][0xb80] ;  /* 0x00017000ff0877ac */ /* 0x000ee20008000c00 */
[----:B------:R-:W-:Y:S01]  /*57b0*/  LOP3.LUT R4, R0, 0xc0, RZ, 0xc0, !PT ;  /* 0x000000c000047812 */ /* 0x000fe200078ec0ff */
[----:B------:R-:W-:Y:S01]  /*57c0*/  HFMA2 R79, -RZ, RZ, 0, 0 ;  /* 0x00000000ff4f7431 */ /* 0x000fe200000001ff */
[C---:B------:R-:W-:Y:S01]  /*57d0*/  LOP3.LUT R95, R83.reuse, 0x2, RZ, 0xc0, !PT ;  /* 0x00000002535f7812 */ /* 0x040fe200078ec0ff */
[----:B------:R-:W-:Y:S01]  /*57e0*/  IMAD.MOV.U32 R80, RZ, RZ, RZ ;  /* 0x000000ffff507224 */ /* 0x000fe200078e00ff */
[----:B------:R-:W-:Y:S01]  /*57f0*/  LOP3.LUT R82, R4, 0x18, R82, 0xf8, !PT ;  /* 0x0000001804527812 */ /* 0x000fe200078ef852 */
[----:B------:R-:W4:Y:S01]  /*5800*/  LDCU UR61, c[0x0][0x370] ;  /* 0x00006e00ff3d77ac */ /* 0x000f220008000800 */
[----:B------:R-:W2:Y:S01]  /*5810*/  LDC.64 R72, c[0x0][0x9a8] ;  /* 0x00026a00ff487b82 */ /* 0x000ea20000000a00 */
[----:B------:R-:W-:Y:S02]  /*5820*/  LOP3.LUT R83, R83, 0x4, RZ, 0xc0, !PT ;  /* 0x0000000453537812 */ /* 0x000fe400078ec0ff */
[----:B------:R-:W-:Y:S01]  /*5830*/  LOP3.LUT R82, R82, 0xf20, R0, 0xf8, !PT ;  /* 0x00000f2052527812 */ /* 0x000fe200078ef800 */
[----:B------:R-:W2:Y:S01]  /*5840*/  LDCU UR48, c[0x0][0xc0c] ;  /* 0x00018180ff3077ac */ /* 0x000ea20008000800 */
[----:B------:R-:W-:-:S02]  /*5850*/  MOV R36, RZ ;  /* 0x000000ff00247202 */ /* 0x000fc40000000f00 */
[----:B------:R-:W-:Y:S01]  /*5860*/  LOP3.LUT R37, R37, 0x600000, RZ, 0xc0, !PT ;  /* 0x0060000025257812 */ /* 0x000fe200078ec0ff */
[----:B-1----:R-:W-:Y:S01]  /*5870*/  ULEA UR49, UR4, UR49, 0x18 ;  /* 0x0000003104317291 */ /* 0x002fe2000f8ec0ff */
[----:B------:R-:W1:Y:S01]  /*5880*/  LDCU.64 UR4, c[0x0][0x990] ;  /* 0x00013200ff0477ac */ /* 0x000e620008000a00 */
[----:B---3--:R-:W-:Y:S01]  /*5890*/  IMAD.U32 R92, RZ, RZ, UR8 ;  /* 0x00000008ff5c7e24 */ /* 0x008fe2000f8e00ff */
[----:B------:R-:W-:Y:S01]  /*58a0*/  MOV R90, UR10 ;  /* 0x0000000a005a7c02 */ /* 0x000fe20008000f00 */
[----:B------:R-:W-:Y:S01]  /*58b0*/  IMAD.U32 R91, RZ, RZ, UR9 ;  /* 0x00000009ff5b7e24 */ /* 0x000fe2000f8e00ff */
[----:B------:R-:W3:Y:S01]  /*58c0*/  LDCU UR38, c[0x0][0xc30] ;  /* 0x00018600ff2677ac */ /* 0x000ee20008000800 */
[----:B------:R-:W-:-:S03]  /*58d0*/  IMAD.U32 R89, RZ, RZ, UR11 ;  /* 0x0000000bff597e24 */ /* 0x000fc6000f8e00ff */
[----:B------:R-:W4:Y:S01]  /*58e0*/  LDS R2, [UR49+0x160] ;  /* 0x00016031ff027984 */ /* 0x000f220008000800 */
[----:B------:R-:W2:Y:S01]  /*58f0*/  LDCU.64 UR54, c[0x0][0x988] ;  /* 0x00013100ff3677ac */ /* 0x000ea20008000a00 */
[----:B------:R-:W2:Y:S01]  /*5900*/  LDCU.64 UR46, c[0x0][0xc28] ;  /* 0x00018500ff2e77ac */ /* 0x000ea20008000a00 */
[----:B------:R-:W2:Y:S01]  /*5910*/  LDCU.128 UR56, c[0x0][0xc10] ;  /* 0x00018200ff3877ac */ /* 0x000ea20008000c00 */
[----:B-1----:R-:W-:Y:S01]  /*5920*/  IMAD.U32 R88, RZ, RZ, UR4 ;  /* 0x00000004ff587e24 */ /* 0x002fe2000f8e00ff */
[----:B------:R-:W-:Y:S01]  /*5930*/  UIADD3 UR4, UPT, UPT, UR49, 0x200, URZ ;  /* 0x0000020031047890 */ /* 0x000fe2000fffe0ff */
[----:B------:R-:W-:Y:S01]  /*5940*/  IMAD.U32 R87, RZ, RZ, UR5 ;  /* 0x00000005ff577e24 */ /* 0x000fe2000f8e00ff */
[----:B------:R-:W1:Y:S04]  /*5950*/  LDCU UR60, c[0x0][0x374] ;  /* 0x00006e80ff3c77ac */ /* 0x000e680008000800 */
[----:B------:R-:W-:Y:S01]  /*5960*/  IMAD.U32 R76, RZ, RZ, UR4 ;  /* 0x00000004ff4c7e24 */ /* 0x000fe2000f8e00ff */
[----:B------:R-:W-:Y:S01]  /*5970*/  UMOV UR53, URZ ;  /* 0x000000ff00357c82 */ /* 0x000fe20008000000 */
[----:B------:R-:W-:-:S02]  /*5980*/  UMOV UR50, URZ ;  /* 0x000000ff00327c82 */ /* 0x000fc40008000000 */
[----:B------:R-:W-:-:S04]  /*5990*/  IMAD R82, R82, 0x2, R76 ;  /* 0x0000000252527824 */ /* 0x000fc800078e024c */
[--C-:B------:R-:W-:Y:S02]  /*59a0*/  IMAD R95, R95, -0x10, R82.reuse ;  /* 0xfffffff05f5f7824 */ /* 0x100fe400078e0252 */
[----:B------:R-:W-:Y:S01]  /*59b0*/  IMAD R94, R83, -0x10, R82 ;  /* 0xfffffff0535e7824 */ /* 0x000fe200078e0252 */
[C---:B----4-:R-:W-:Y:S02]  /*59c0*/  IADD3 R3, PT, PT, R2.reuse, 0x80, RZ ;  /* 0x0000008002037810 */ /* 0x050fe40007ffe0ff */
[----:B------:R-:W-:Y:S02]  /*59d0*/  LOP3.LUT R2, R2, 0xffff, RZ, 0xc0, !PT ;  /* 0x0000ffff02027812 */ /* 0x000fe400078ec0ff */
[----:B------:R-:W-:-:S05]  /*59e0*/  LOP3.LUT R3, R3, 0xffff, RZ, 0xc0, !PT ;  /* 0x0000ffff03037812 */ /* 0x000fca00078ec0ff */
[----:B-123--:R4:W-:Y:S02]  /*59f0*/  STL.64 [R1], R2 ;  /* 0x0000000201007387 */ /* 0x00e9e40000100a00 */
.L_x_127:
[----:B----4-:R-:W-:Y:S04]  /*5a00*/  SHF.L.U32 R2, R79, 0x1f, RZ ;  /* 0x0000001f4f027819 */ /* 0x010fe800000006ff */
[----:B-1----:R-:W1:Y:S02]  /*5a10*/  SYNCS.PHASECHK.TRANS64.TRYWAIT P0, [UR49+0x110], R2 ;  /* 0x00011002ff0075a7 */ /* 0x002e640008001131 */
[----:B-12---:R-:W-:Y:S05]  /*5a20*/  @!P0 BRA `(.L_x_84) ;  /* 0x0000004c00e48947 */ /* 0x006fea0003800000 */
.L_x_189:
[----:B------:R-:W2:Y:S01]  /*5a30*/  LDS.128 R4, [UR49+0x150] ;  /* 0x00015031ff047984 */ /* 0x000ea20008000c00 */
[----:B------:R-:W-:Y:S01]  /*5a40*/  UIADD3 UR4, UPT, UPT, UR49, 0x118, URZ ;  /* 0x0000011831047890 */ /* 0x000fe2000fffe0ff */
[----:B-1----:R-:W-:Y:S01]  /*5a50*/  IMAD R2, R36, 0x4, R1 ;  /* 0x0000000424027824 */ /* 0x002fe200078e0201 */
[----:B------:R-:W-:Y:S01]  /*5a60*/  UISETP.GE.AND UP0, UPT, UR39, 0x1, UPT ;  /* 0x000000012700788c */ /* 0x000fe2000bf06270 */
[----:B------:R-:W-:Y:S01]  /*5a70*/  @!PT LDS RZ, [RZ] ;  /* 0x00000000fffff984 */ /* 0x000fe20000000800 */
[----:B------:R-:W-:Y:S01]  /*5a80*/  @!PT LDS RZ, [RZ] ;  /* 0x00000000fffff984 */ /* 0x000fe20000000800 */
[----:B------:R-:W-:Y:S01]  /*5a90*/  @!PT LDS RZ, [RZ] ;  /* 0x00000000fffff984 */ /* 0x000fe20000000800 */
[----:B------:R-:W-:Y:S01]  /*5aa0*/  @!PT LDS RZ, [RZ] ;  /* 0x00000000fffff984 */ /* 0x000fe20000000800 */
[----:B------:R1:W-:Y:S06]  /*5ab0*/  MEMBAR.ALL.CTA ;  /* 0x0000000000007992 */ /* 0x0003ec0000008000 */
[----:B-1----:R-:W1:Y:S01]  /*5ac0*/  FENCE.VIEW.ASYNC.S ;  /* 0x00000000000073c6 */ /* 0x002e620000000000 */
[----:B------:R-:W-:Y:S09]  /*5ad0*/  UPRMT UR4, URZ, 0x654, UR4 ;  /* 0x00000654ff047896 */ /* 0x000ff20008000004 */
[----:B-1----:R-:W-:Y:S01]  /*5ae0*/  SYNCS.ARRIVE.TRANS64.RED.A1T0 RZ, [UR4], RZ ;  /* 0x000000ffffff79a7 */ /* 0x002fe20008100404 */
[----:B------:R-:W5:Y:S01]  /*5af0*/  LDL R2, [R2] ;  /* 0x0000000002027983 */ /* 0x000f620000100800 */
[----:B--2---:R-:W-:Y:S11]  /*5b00*/  LOP3.LUT P0, RZ, R6, 0x1, RZ, 0xc0, !PT ;  /* 0x0000000106ff7812 */ /* 0x004ff6000780c0ff */
[----:B------:R-:W-:Y:S02]  /*5b10*/  @!UPT UIADD3 URZ, UPT, UPT, URZ, URZ, URZ ;  /* 0x000000fffffff290 */ /* 0x000fe4000fffe0ff */
[----:B------:R-:W-:Y:S01]  /*5b20*/  VOTEU.ANY UP1, P0 ;  /* 0x0000000000ff7886 */ /* 0x000fe20000020100 */
[----:B------:R-:W-:Y:S01]  /*5b30*/  PLOP3.LUT P0, PT, PT, PT, UP1, 0x80, 0x8 ;  /* 0x000000000008781c */ /* 0x000fe20003f0f018 */
[----:B------:R-:W-:Y:S11]  /*5b40*/  UP2UR UR62, UPR, URZ, 0x2 ;  /* 0x00000002ff3e7883 */ /* 0x000ff60008000000 */
[----:B------:R-:W-:Y:S01]  /*5b50*/  @!UPT UIADD3 URZ, UPT, UPT, URZ, URZ, URZ ;  /* 0x000000fffffff290 */ /* 0x000fe2000fffe0ff */
[----:B------:R-:W-:Y:S02]  /*5b60*/  @P0 MOV R3, R4 ;  /* 0x0000000400030202 */ /* 0x000fe40000000f00 */
[----:B------:R-:W-:Y:S02]  /*5b70*/  @P0 LOP3.LUT R0, R5, 0xffff, RZ, 0xc0, !PT ;  /* 0x0000ffff05000812 */ /* 0x000fe400078ec0ff */
[----:B------:R-:W-:Y:S02]  /*5b80*/  @P0 R2UR UR5, R3 ;  /* 0x00000000030502ca */ /* 0x000fe400000e0000 */
[----:B------:R-:W-:Y:S11]  /*5b90*/  @P0 R2UR UR4, R0 ;  /* 0x00000000000402ca */ /* 0x000ff600000e0000 */
[----:B------:R-:W-:Y:S02]  /*5ba0*/  @UP1 UMOV UR37, UR5 ;  /* 0x0000000500251c82 */ /* 0x000fe40008000000 */
[----:B------:R-:W-:Y:S01]  /*5bb0*/  @UP1 UMOV UR36, UR4 ;  /* 0x0000000400241c82 */ /* 0x000fe20008000000 */
[----:B------:R-:W-:Y:S05]  /*5bc0*/  BRA.U !UP0, `(.L_x_85) ;  /* 0x0000000108cc7547 */ /* 0x000fea000b800000 */
[----:B------:R-:W1:Y:S01]  /*5bd0*/  LDCU UR9, c[0x0][0xc20] ;  /* 0x00018400ff0977ac */ /* 0x000e620008000800 */
[----:B------:R-:W-:Y:S02]  /*5be0*/  UIMAD.WIDE.U32 UR4, UR60, UR59, URZ ;  /* 0x0000003b3c0472a5 */ /* 0x000fe4000f8e00ff */
[----:B------:R-:W-:Y:S02]  /*5bf0*/  UIMAD.WIDE.U32 UR6, UR61, UR56, URZ ;  /* 0x000000383d0672a5 */ /* 0x000fe4000f8e00ff */
[----:B------:R-:W-:Y:S02]  /*5c00*/  UIMAD.WIDE.U32 UR10, UR36, UR59, URZ ;  /* 0x0000003b240a72a5 */ /* 0x000fe4000f8e00ff */
[----:B------:R-:W-:Y:S02]  /*5c10*/  UISETP.NE.AND UP0, UPT, UR58, 0x1, UPT ;  /* 0x000000013a00788c */ /* 0x000fe4000bf05270 */
[----:B------:R-:W-:Y:S02]  /*5c20*/  UISETP.NE.AND UP1, UPT, UR48, 0x1, UPT ;  /* 0x000000013000788c */ /* 0x000fe4000bf25270 */
[----:B------:R-:W-:Y:S02]  /*5c30*/  UISETP.NE.AND UP2, UPT, UR39, 0x1, UPT ;  /* 0x000000012700788c */ /* 0x000fe4000bf45270 */
[----:B------:R-:W-:Y:S01]  /*5c40*/  UIMAD.WIDE.U32 UR12, UR37, UR56, URZ ;  /* 0x00000038250c72a5 */ /* 0x000fe2000f8e00ff */
[----:B------:R-:W-:Y:S01]  /*5c50*/  UMOV UR4, UR5 ;  /* 0x0000000500047c82 */ /* 0x000fe20008000000 */
[----:B------:R-:W-:Y:S01]  /*5c60*/  UMOV UR6, UR11 ;  /* 0x0000000b00067c82 */ /* 0x000fe20008000000 */
[----:B-1----:R-:W-:Y:S03]  /*5c70*/  USHF.R.U32.HI UR8, URZ, UR9, UR4 ;  /* 0x00000009ff087299 */ /* 0x002fe60008011604 */
[----:B------:R-:W-:Y:S02]  /*5c80*/  UMOV UR4, UR7 ;  /* 0x0000000700047c82 */ /* 0x000fe40008000000 */
[----:B------:R-:W-:Y:S02]  /*5c90*/  USHF.R.U32.HI UR5, URZ, UR57, UR4 ;  /* 0x00000039ff057299 */ /* 0x000fe40008011604 */
[----:B------:R-:W-:Y:S02]  /*5ca0*/  USEL UR4, UR60, UR8, !UP0 ;  /* 0x000000083c047287 */ /* 0x000fe4000c000000 */
[----:B------:R-:W-:Y:S02]  /*5cb0*/  USHF.R.U32.HI UR8, URZ, UR9, UR6 ;  /* 0x00000009ff087299 */ /* 0x000fe40008011606 */
[----:B------:R-:W-:Y:S02]  /*5cc0*/  UIMAD.WIDE.U32 UR6, UR4, UR46, URZ ;  /* 0x0000002e040672a5 */ /* 0x000fe4000f8e00ff */
[----:B------:R-:W-:Y:S02]  /*5cd0*/  USEL UR9, UR61, UR5, !UP1 ;  /* 0x000000053d097287 */ /* 0x000fe4000c800000 */
[----:B------:R-:W-:Y:S02]  /*5ce0*/  USEL UR8, UR36, UR8, !UP0 ;  /* 0x0000000824087287 */ /* 0x000fe4000c000000 */
[----:B------:R-:W-:Y:S01]  /*5cf0*/  UIMAD.WIDE.U32 UR10, UR9, UR46, URZ ;  /* 0x0000002e090a72a5 */ /* 0x000fe2000f8e00ff */
[----:B------:R-:W-:Y:S01]  /*5d00*/  UMOV UR6, UR7 ;  /* 0x0000000700067c82 */ /* 0x000fe20008000000 */
[----:B------:R-:W-:Y:S01]  /*5d10*/  UMOV UR5, UR13 ;  /* 0x0000000d00057c82 */ /* 0x000fe20008000000 */
[----:B------:R-:W-:Y:S02]  /*5d20*/  @UP2 USHF.R.U32.HI UR4, URZ, UR47, UR6 ;  /* 0x0000002fff042299 */ /* 0x000fe40008011606 */
[----:B------:R-:W-:Y:S02]  /*5d30*/  USHF.R.U32.HI UR5, URZ, UR57, UR5 ;  /* 0x00000039ff057299 */ /* 0x000fe40008011605 */
[----:B------:R-:W-:Y:S02]  /*5d40*/  UIMAD UR4, UR39, UR4, URZ ;  /* 0x00000004270472a4 */ /* 0x000fe4000f8e02ff */
[----:B------:R-:W-:Y:S02]  /*5d50*/  USEL UR5, UR37, UR5, !UP1 ;  /* 0x0000000525057287 */ /* 0x000fe4000c800000 */
[----:B------:R-:W-:Y:S01]  /*5d60*/  UISETP.GE.AND UP0, UPT, UR8, UR4, UPT ;  /* 0x000000040800728c */ /* 0x000fe2000bf06270 */
[----:B------:R-:W-:Y:S01]  /*5d70*/  UMOV UR6, UR11 ;  /* 0x0000000b00067c82 */ /* 0x000fe20008000000 */
[----:B------:R-:W-:Y:S02]  /*5d80*/  UIMAD.WIDE.U32 UR10, UR8, UR46, URZ ;  /* 0x0000002e080a72a5 */ /* 0x000fe4000f8e00ff */
[----:B------:R-:W-:Y:S04]  /*5d90*/  @UP2 USHF.R.U32.HI UR9, URZ, UR47, UR6 ;  /* 0x0000002fff092299 */ /* 0x000fe80008011606 */
[----:B------:R-:W-:Y:S01]  /*5da0*/  UIMAD UR6, UR39, UR9, URZ ;  /* 0x00000009270672a4 */ /* 0x000fe2000f8e02ff */
[----:B------:R-:W-:Y:S03]  /*5db0*/  UMOV UR4, UR11 ;  /* 0x0000000b00047c82 */ /* 0x000fe60008000000 */
[----:B------:R-:W-:Y:S02]  /*5dc0*/  UISETP.GE.OR UP0, UPT, UR5, UR6, UP0 ;  /* 0x000000060500728c */ /* 0x000fe40008706670 */
[----:B------:R-:W-:Y:S02]  /*5dd0*/  USHF.R.U32.HI UR4, URZ, UR47, UR4 ;  /* 0x0000002fff047299 */ /* 0x000fe40008011604 */
[----:B------:R-:W-:Y:S02]  /*5de0*/  UIMAD.WIDE.U32 UR6, UR5, UR46, URZ ;  /* 0x0000002e050672a5 */ /* 0x000fe4000f8e00ff */
[----:B------:R-:W-:Y:S02]  /*5df0*/  USEL UR11, UR8, UR4, !UP2 ;  /* 0x00000004080b7287 */ /* 0x000fe4000d000000 */
[----:B------:R-:W-:Y:S02]  /*5e00*/  UIADD3 UR6, UPT, UPT, -UR5, URZ, URZ ;  /* 0x000000ff05067290 */ /* 0x000fe4000fffe1ff */
[----:B------:R-:W-:Y:S02]  /*5e10*/  UIADD3 UR10, UPT, UPT, -UR11, URZ, URZ ;  /* 0x000000ff0b0a7290 */ /* 0x000fe4000fffe1ff */
[----:B------:R-:W-:Y:S02]  /*5e20*/  UIMAD UR6, UR48, UR6, UR37 ;  /* 0x00000006300672a4 */ /* 0x000fe4000f8e0225 */
[----:B------:R-:W-:Y:S01]  /*5e30*/  UIMAD UR10, UR39, UR10, UR8 ;  /* 0x0000000a270a72a4 */ /* 0x000fe2000f8e0208 */
[----:B------:R-:W-:Y:S01]  /*5e40*/  @!UP0 UMOV UR4, UR7 ;  /* 0x0000000700048c82 */ /* 0x000fe20008000000 */
[----:B------:R-:W-:Y:S02]  /*5e50*/  UIADD3 UR7, UPT, UPT, -UR8, URZ, URZ ;  /* 0x000000ff08077290 */ /* 0x000fe4000fffe1ff */
[----:B------:R-:W-:Y:S04]  /*5e60*/  @!UP0 USHF.R.U32.HI UR4, URZ, UR47, UR4 ;  /* 0x0000002fff048299 */ /* 0x000fe80008011604 */
[----:B------:R-:W-:Y:S04]  /*5e70*/  @!UP0 USEL UR4, UR5, UR4, !UP2 ;  /* 0x0000000405048287 */ /* 0x000fe8000d000000 */
[----:B------:R-:W-:Y:S02]  /*5e80*/  @!UP0 UIMAD UR9, UR9, UR10, UR4 ;  /* 0x0000000a090982a4 */ /* 0x000fe4000f8e0204 */
[----:B------:R-:W-:Y:S02]  /*5e90*/  @!UP0 UIADD3 UR10, UPT, UPT, UR11, -UR4, URZ ;  /* 0x800000040b0a8290 */ /* 0x000fe4000fffe0ff */
[----:B------:R-:W-:Y:S02]  /*5ea0*/  UIMAD UR4, UR58, UR7, UR36 ;  /* 0x000000073a0472a4 */ /* 0x000fe4000f8e0224 */
[----:B------:R-:W-:Y:S03]  /*5eb0*/  @!UP0 UIMAD UR8, UR10, UR39, UR5 ;  /* 0x000000270a0882a4 */ /* 0x000fe6000f8e0205 */
[----:B------:R-:W-:Y:S02]  /*5ec0*/  @!UP0 UMOV UR5, UR9 ;  /* 0x0000000900058c82 */ /* 0x000fe40008000000 */
[----:B------:R-:W-:Y:S02]  /*5ed0*/  UIMAD UR37, UR5, UR48, UR6 ;  /* 0x00000030052572a4 */ /* 0x000fe4000f8e0206 */
[----:B------:R-:W-:Y:S11]  /*5ee0*/  UIMAD UR36, UR8, UR58, UR4 ;  /* 0x0000003a082472a4 */ /* 0x000ff6000f8e0204 */
[----:B------:R-:W-:Y:S01]  /*5ef0*/  @!UPT UIADD3 URZ, UPT, UPT, URZ, URZ, URZ ;  /* 0x000000fffffff290 */ /* 0x000fe2000fffe0ff */
.L_x_85:
[----:B------:R-:W-:Y:S01]  /*5f00*/  UISETP.NE.AND UP0, UPT, UR38, 0x1, UPT ;  /* 0x000000012600788c */ /* 0x000fe2000bf05270 */
[----:B------:R-:W-:Y:S01]  /*5f10*/  @P0 SHF.R.U32.HI R4, RZ, 0x10, R5 ;  /* 0x00000010ff040819 */ /* 0x000fe20000011605 */
[----:B------:R-:W-:Y:S01]  /*5f20*/  USHF.L.U32 UR41, UR24, 0x7, URZ ;  /* 0x0000000718297899 */ /* 0x000fe200080006ff */
[----:B------:R-:W-:Y:S02]  /*5f30*/  BSSY.RECONVERGENT B6, `(.L_x_86) ;  /* 0x0000034000067945 */ /* 0x000fe40003800200 */
[----:B------:R-:W-:Y:S02]  /*5f40*/  @P0 R2UR UR63, R4 ;  /* 0x00000000043f02ca */ /* 0x000fe400000e0000 */
[----:B------:R-:W-:Y:S04]  /*5f50*/  LOP3.LUT P0, RZ, R76, 0x1b0, RZ, 0xc0, !PT ;  /* 0x000001b04cff7812 */ /* 0x000fe8000780c0ff */
[----:B------:R-:W1:Y:S01]  /*5f60*/  @!UP0 LDCU.128 UR12, c[0x0][0xc10] ;  /* 0x00018200ff0c87ac */ /* 0x000e620008000c00 */
[----:B------:R-:W2:Y:S01]  /*5f70*/  @!UP0 LDCU UR5, c[0x0][0xc0c] ;  /* 0x00018180ff0587ac */ /* 0x000ea20008000800 */
[----:B------:R-:W3:Y:S01]  /*5f80*/  @!UP0 LDCU UR10, c[0x0][0xc20] ;  /* 0x00018400ff0a87ac */ /* 0x000ee20008000800 */
[----:B-1----:R-:W-:Y:S02]  /*5f90*/  UIMAD.WIDE.U32 UR8, UR37, UR12, URZ ;  /* 0x0000000c250872a5 */ /* 0x002fe4000f8e00ff */
[----:B------:R-:W-:Y:S02]  /*5fa0*/  UIMAD.WIDE.U32 UR6, UR36, UR15, URZ ;  /* 0x0000000f240672a5 */ /* 0x000fe4000f8e00ff */
[----:B------:R-:W-:Y:S03]  /*5fb0*/  @!UP0 UISETP.NE.AND UP1, UPT, UR14, 0x1, UPT ;  /* 0x000000010e00888c */ /* 0x000fe6000bf25270 */
[----:B------:R-:W-:Y:S01]  /*5fc0*/  @!UP0 UMOV UR4, UR9 ;  /* 0x0000000900048c82 */ /* 0x000fe20008000000 */
[----:B--2---:R-:W-:Y:S02]  /*5fd0*/  @!UP0 UISETP.NE.AND UP2, UPT, UR5, 0x1, UPT ;  /* 0x000000010500888c */ /* 0x004fe4000bf45270 */
[----:B------:R-:W-:Y:S01]  /*5fe0*/  @!UP0 USHF.R.U32.HI UR4, URZ, UR13, UR4 ;  /* 0x0000000dff048299 */ /* 0x000fe20008011604 */
[----:B------:R-:W-:Y:S02]  /*5ff0*/  @!UP0 UMOV UR6, UR7 ;  /* 0x0000000700068c82 */ /* 0x000fe40008000000 */
[----:B---3--:R-:W-:Y:S02]  /*6000*/  @!UP0 USHF.R.U32.HI UR6, URZ, UR10, UR6 ;  /* 0x0000000aff068299 */ /* 0x008fe40008011606 */
[----:B------:R-:W-:Y:S02]  /*6010*/  @!UP0 USEL UR7, UR37, UR4, !UP2 ;  /* 0x0000000425078287 */ /* 0x000fe4000d000000 */
[----:B------:R-:W-:Y:S04]  /*6020*/  @!UP0 USEL UR6, UR36, UR6, !UP1 ;  /* 0x0000000624068287 */ /* 0x000fe8000c800000 */
[----:B------:R-:W-:Y:S02]  /*6030*/  @!UP0 UIADD3 UR4, UPT, UPT, -UR7, UR6, URZ ;  /* 0x0000000607048290 */ /* 0x000fe4000fffe1ff */
[----:B------:R-:W-:Y:S02]  /*6040*/  @!UP0 UIADD3 UR6, UPT, UPT, UR7, -UR6, URZ ;  /* 0x8000000607068290 */ /* 0x000fe4000fffe0ff */
[----:B------:R-:W-:Y:S02]  /*6050*/  @!UP0 UIMAD UR37, UR4, UR5, UR37 ;  /* 0x00000005042582a4 */ /* 0x000fe4000f8e0225 */
[----:B------:R-:W-:Y:S01]  /*6060*/  @!UP0 UIMAD UR36, UR6, UR14, UR36 ;  /* 0x0000000e062482a4 */ /* 0x000fe2000f8e0224 */
[----:B------:R-:W-:Y:S11]  /*6070*/  @!P0 BRA `(.L_x_87) ;  /* 0x00000000007c8947 */ /* 0x000ff60003800000 */
[----:B------:R-:W1:Y:S01]  /*6080*/  LDCU.64 UR8, c[0x4][0x80] ;  /* 0x01001000ff0877ac */ /* 0x000e620008000a00 */
[----:B------:R-:W-:Y:S01]  /*6090*/  MOV R16, 0x0 ;  /* 0x0000000000107802 */ /* 0x000fe20000000f00 */
[----:B------:R-:W-:Y:S02]  /*60a0*/  HFMA2 R12, -RZ, RZ, 0, 5.9604644775390625e-08 ;  /* 0x00000001ff0c7431 */ /* 0x000fe400000001ff */
[----:B------:R-:W-:Y:S01]  /*60b0*/  IMAD.MOV.U32 R8, RZ, RZ, 0x70 ;  /* 0x00000070ff087424 */ /* 0x000fe200078e00ff */
[----:B------:R2:W3:Y:S01]  /*60c0*/  LDC.64 R14, c[0x4][R16] ;  /* 0x01000000100e7b82 */ /* 0x0004e20000000a00 */
[----:B------:R-:W4:Y:S01]  /*60d0*/  LDCU.64 UR6, c[0x4][0x88] ;  /* 0x01001100ff0677ac */ /* 0x000f220008000a00 */
[----:B------:R-:W-:Y:S01]  /*60e0*/  IMAD.MOV.U32 R13, RZ, RZ, RZ ;  /* 0x000000ffff0d7224 */ /* 0x000fe200078e00ff */
[----:B------:R-:W2:Y:S01]  /*60f0*/  LDCU.64 UR4, c[0x4][0x8] ;  /* 0x01000100ff0477ac */ /* 0x000ea20008000a00 */
[----:B-1----:R-:W-:Y:S01]  /*6100*/  MOV R5, UR9 ;  /* 0x0000000900057c02 */ /* 0x002fe20008000f00 */
[----:B------:R-:W-:Y:S01]  /*6110*/  IMAD.U32 R4, RZ, RZ, UR8 ;  /* 0x00000008ff047e24 */ /* 0x000fe2000f8e00ff */
[----:B----4-:R-:W-:Y:S01]  /*6120*/  MOV R7, UR7 ;  /* 0x0000000700077c02 */ /* 0x010fe20008000f00 */
[----:B------:R-:W-:Y:S01]  /*6130*/  IMAD.U32 R6, RZ, RZ, UR6 ;  /* 0x00000006ff067e24 */ /* 0x000fe2000f8e00ff */
[----:B--2---:R-:W-:Y:S01]  /*6140*/  MOV R11, UR5 ;  /* 0x00000005000b7c02 */ /* 0x004fe20008000f00 */
[----:B------:R-:W-:Y:S02]  /*6150*/  IMAD.U32 R10, RZ, RZ, UR4 ;  /* 0x00000004ff0a7e24 */ /* 0x000fe4000f8e00ff */
[----:B------:R-:W-:Y:S07]  /*6160*/  LEPC R20, `(.L_x_88) ;  /* 0x000000001014794e */ /* 0x000fee0000000000 */
[----:B---3-5:R-:W-:Y:S05]  /*6170*/  CALL.ABS.NOINC R14 ;  /* 0x000000000e007343 */ /* 0x028fea0003c00000 */
.L_x_88:
[----:B------:R-:W1:Y:S01]  /*6180*/  LDCU.64 UR8, c[0x4][0x80] ;  /* 0x01001000ff0877ac */ /* 0x000e620008000a00 */
[----:B------:R-:W2:Y:S01]  /*6190*/  LDC.64 R16, c[0x4][R16] ;  /* 0x0100000010107b82 */ /* 0x000ea20000000a00 */
[----:B------:R-:W-:Y:S02]  /*61a0*/  HFMA2 R12, -RZ, RZ, 0, 5.9604644775390625e-08 ;  /* 0x00000001ff0c7431 */ /* 0x000fe400000001ff */
[----:B------:R-:W-:Y:S02]  /*61b0*/  IMAD.MOV.U32 R8, RZ, RZ, 0x70 ;  /* 0x00000070ff087424 */ /* 0x000fe400078e00ff */
[----:B------:R-:W-:Y:S01]  /*61c0*/  IMAD.MOV.U32 R13, RZ, RZ, RZ ;  /* 0x000000ffff0d7224 */ /* 0x000fe200078e00ff */
[----:B------:R-:W3:Y:S01]  /*61d0*/  LDCU.64 UR6, c[0x4][0x88] ;  /* 0x01001100ff0677ac */ /* 0x000ee20008000a00 */
[----:B------:R-:W4:Y:S01]  /*61e0*/  LDCU.64 UR4, c[0x4][0x8] ;  /* 0x01000100ff0477ac */ /* 0x000f220008000a00 */
[----:B-1----:R-:W-:Y:S02]  /*61f0*/  MOV R4, UR8 ;  /* 0x0000000800047c02 */ /* 0x002fe40008000f00 */
[----:B------:R-:W-:Y:S02]  /*6200*/  MOV R5, UR9 ;  /* 0x0000000900057c02 */ /* 0x000fe40008000f00 */
[----:B---3--:R-:W-:Y:S01]  /*6210*/  MOV R7, UR7 ;  /* 0x0000000700077c02 */ /* 0x008fe20008000f00 */
[----:B------:R-:W-:Y:S01]  /*6220*/  IMAD.U32 R6, RZ, RZ, UR6 ;  /* 0x00000006ff067e24 */ /* 0x000fe2000f8e00ff */
[----:B----4-:R-:W-:Y:S01]  /*6230*/  MOV R11, UR5 ;  /* 0x00000005000b7c02 */ /* 0x010fe20008000f00 */
[----:B------:R-:W-:Y:S02]  /*6240*/  IMAD.U32 R10, RZ, RZ, UR4 ;  /* 0x00000004ff0a7e24 */ /* 0x000fe4000f8e00ff */
[----:B------:R-:W-:Y:S07]  /*6250*/  LEPC R20, `(.L_x_87) ;  /* 0x000000001014794e */ /* 0x000fee0000000000 */
[----:B--2---:R-:W-:Y:S05]  /*6260*/  CALL.ABS.NOINC R16 ;  /* 0x0000000010007343 */ /* 0x004fea0003c00000 */
.L_x_87:
[----:B------:R-:W-:Y:S05]  /*6270*/  BSYNC.RECONVERGENT B6 ;  /* 0x0000000000067941 */ /* 0x000fea0003800200 */
.L_x_86:
[----:B------:R-:W-:Y:S02]  /*6280*/  R2UR UR6, R93 ;  /* 0x000000005d0672ca */ /* 0x000fe400000e0000 */
[----:B------:R-:W-:Y:S02]  /*6290*/  R2UR UR5, R88 ;  /* 0x00000000580572ca */ /* 0x000fe400000e0000 */
[----:B------:R-:W-:Y:S02]  /*62a0*/  R2UR UR4, R87 ;  /* 0x00000000570472ca */ /* 0x000fe400000e0000 */
[----:B------:R-:W-:Y:S02]  /*62b0*/  ISETP.NE.U32.AND P4, PT, R74, RZ, PT ;  /* 0x000000ff4a00720c */ /* 0x000fe40003f85070 */
[----:B------:R-:W-:Y:S02]  /*62c0*/  ISETP.NE.U32.AND P2, PT, RZ, UR54, PT ;  /* 0x00000036ff007c0c */ /* 0x000fe4000bf45070 */
[----:B------:R-:W-:Y:S02]  /*62d0*/  ISETP.NE.AND.EX P4, PT, R75, RZ, PT, P4 ;  /* 0x000000ff4b00720c */ /* 0x000fe40003f85340 */
[----:B------:R-:W-:Y:S01]  /*62e0*/  ISETP.NE.AND.EX P2, PT, RZ, UR55, PT, P2 ;  /* 0x00000037ff007c0c */ /* 0x000fe2000bf45320 */
[----:B------:R-:W-:Y:S02]  /*62f0*/  UISETP.NE.AND UP2, UPT, UR6, URZ, UPT ;  /* 0x000000ff0600728c */ /* 0x000fe4000bf45270 */
[----:B------:R-:W-:Y:S04]  /*6300*/  UISETP.NE.U32.AND UP0, UPT, UR5, URZ, UPT ;  /* 0x000000ff0500728c */ /* 0x000fe8000bf05070 */
[----:B------:R-:W-:Y:S01]  /*6310*/  UISETP.NE.AND.EX UP1, UPT, UR4, URZ, UPT, UP0 ;  /* 0x000000ff0400728c */ /* 0x000fe2000bf25300 */
[----:B------:R-:W-:Y:S01]  /*6320*/  PLOP3.LUT P1, PT, PT, PT, UP2, 0x80, 0x8 ;  /* 0x000000000008781c */ /* 0x000fe20003f2f028 */
[----:B------:R-:W-:Y:S03]  /*6330*/  UPLOP3.LUT UP0, UPT, UPT, UPT, UPT, 0x40, 0x4 ;  /* 0x000000000004789c */ /* 0x000fe60003f0e870 */
[----:B------:R-:W-:Y:S06]  /*6340*/  @UP2 UPLOP3.LUT UP0, UPT, UPT, UPT, UP1, 0x80, 0x8 ;  /* 0x000000000008289c */ /* 0x000fec0003f0f010 */
[----:B------:R-:W-:Y:S01]  /*6350*/  PLOP3.LUT P0, PT, PT, PT, UP0, 0x80, 0x8 ;  /* 0x000000000008781c */ /* 0x000fe20003f0f008 */
[----:B------:R-:W-:Y:S01]  /*6360*/  @!UPT UIADD3 URZ, UPT, UPT, URZ, URZ, URZ ;  /* 0x000000fffffff290 */ /* 0x000fe2000fffe0ff */
[----:B------:R-:W-:Y:S11]  /*6370*/  BRA.U !UP1, `(.L_x_89) ;  /* 0x0000000109407547 */ /* 0x000ff6000b800000 */
[----:B------:R-:W-:Y:S01]  /*6380*/  UISETP.NE.U32.AND UP0, UPT, UR54, URZ, UPT ;  /* 0x000000ff3600728c */ /* 0x000fe2000bf05070 */
[----:B------:R-:W-:Y:S01]  /*6390*/  R2UR UR6, R88 ;  /* 0x00000000580672ca */ /* 0x000fe200000e0000 */
[----:B------:R-:W1:Y:S01]  /*63a0*/  LDCU.64 UR8, c[0x0][0x358] ;  /* 0x00006b00ff0877ac */ /* 0x000e620008000a00 */
[----:B------:R-:W-:Y:S02]  /*63b0*/  HFMA2 R85, -RZ, RZ, 0, 5.9604644775390625e-08 ;  /* 0x00000001ff557431 */ /* 0x000fe400000001ff */
[----:B------:R-:W-:Y:S01]  /*63c0*/  IMAD.MOV.U32 R0, RZ, RZ, 0x1 ;  /* 0x00000001ff007424 */ /* 0x000fe200078e00ff */
[----:B------:R-:W-:Y:S06]  /*63d0*/  UISETP.NE.AND.EX UP0, UPT, UR55, URZ, UPT, UP0 ;  /* 0x000000ff3700728c */ /* 0x000fec000bf05300 */
[----:B------:R-:W-:Y:S05]  /*63e0*/  PLOP3.LUT P3, PT, PT, PT, UP0, 0x80, 0x8 ;  /* 0x000000000008781c */ /* 0x000fea0003f6f008 */
[----:B------:R-:W2:Y:S01]  /*63f0*/  @UP0 LDCU.64 UR4, c[0x0][0x988] ;  /* 0x00013100ff0407ac */ /* 0x000ea20008000a00 */
[----:B------:R-:W-:Y:S07]  /*6400*/  @UP0 UIMAD UR6, UR52, UR6, URZ ;  /* 0x00000006340602a4 */ /* 0x000fee000f8e02ff */
[----:B------:R-:W-:Y:S01]  /*6410*/  @!P3 PRMT R85, R0, 0x7610, R85 ;  /* 0x000076100055b816 */ /* 0x000fe20000000055 */
[----:B--2---:R-:W-:Y:S06]  /*6420*/  @UP0 UIMAD.WIDE UR4, UR6, 0x4, UR4 ;  /* 0x00000004060408a5 */ /* 0x004fec000f8e0204 */
[----:B------:R-:W-:Y:S02]  /*6430*/  IMAD.U32 R4, RZ, RZ, UR4 ;  /* 0x00000004ff047e24 */ /* 0x000fe4000f8e00ff */
[----:B------:R-:W-:Y:S03]  /*6440*/  IMAD.U32 R5, RZ, RZ, UR5 ;  /* 0x00000005ff057e24 */ /* 0x000fe6000f8e00ff */
[----:B------:R-:W2:Y:S02]  /*6450*/  @!UP0 LDCU UR4, c[0x0][0x980] ;  /* 0x00013000ff0487ac */ /* 0x000ea40008000800 */
[----:B-1---5:R1:W5:Y:S02]  /*6460*/  @P3 LDG.E R41, desc[UR8][R4.64] ;  /* 0x0000000804293981 */ /* 0x022364000c1e1900 */
[----:B-12---:R-:W-:Y:S02]  /*6470*/  @!P3 MOV R41, UR4 ;  /* 0x000000040029bc02 */ /* 0x006fe40008000f00 */
.L_x_89:
[----:B------:R-:W-:Y:S05]  /*6480*/  @!P4 BRA `(.L_x_90) ;  /* 0x000000000024c947 */ /* 0x000fea0003800000 */
[----:B------:R-:W-:Y:S01]  /*6490*/  ISETP.NE.U32.AND P3, PT, R72, RZ, PT ;  /* 0x000000ff4800720c */ /* 0x000fe20003f65070 */
[----:B------:R-:W1:Y:S03]  /*64a0*/  LDCU.64 UR4, c[0x0][0x358] ;  /* 0x00006b00ff0477ac */ /* 0x000e660008000a00 */
[----:B------:R-:W-:Y:S11]  /*64b0*/  ISETP.NE.AND.EX P3, PT, R73, RZ, PT, P3 ;  /* 0x000000ff4900720c */ /* 0x000ff60003f65330 */
[----:B------:R-:W-:Y:S02]  /*64c0*/  @!UPT UIADD3 URZ, UPT, UPT, URZ, URZ, URZ ;  /* 0x000000fffffff290 */ /* 0x000fe4000fffe0ff */
[----:B------:R-:W2:Y:S01]  /*64d0*/  @P3 LDC.64 R4, c[0x0][0x9a8] ;  /* 0x00026a00ff043b82 */ /* 0x000ea20000000a00 */
[----:B------:R-:W-:Y:S04]  /*64e0*/  @P3 IMAD R0, R74, UR52, RZ ;  /* 0x000000344a003c24 */ /* 0x000fe8000f8e02ff */
[----:B--2---:R-:W-:Y:S05]  /*64f0*/  @P3 IMAD.WIDE R4, R0, 0x4, R4 ;  /* 0x0000000400043825 */ /* 0x004fea00078e0204 */
[----:B-1---5:R1:W5:Y:S02]  /*6500*/  @P3 LDG.E R38, desc[UR4][R4.64] ;  /* 0x0000000404263981 */ /* 0x022364000c1e1900 */
[----:B-1----:R-:W2:Y:S02]  /*6510*/  @!P3 LDC R38, c[0x0][0x9a0] ;  /* 0x00026800ff26bb82 */ /* 0x002ea40000000800 */
.L_x_90:
[----:B-----5:R-:W-:Y:S01]  /*6520*/  FSETP.NEU.AND P3, PT, R41, RZ, PT ;  /* 0x000000ff2900720b */ /* 0x020fe20003f6d000 */
[----:B------:R-:W1:Y:S01]  /*6530*/  LDCU.128 UR12, c[0x0][0xb90] ;  /* 0x00017200ff0c77ac */ /* 0x000e620008000c00 */
[----:B------:R-:W-:Y:S01]  /*6540*/  SEL R3, RZ, 0xffffffff, P2 ;  /* 0xffffffffff037807 */ /* 0x000fe20001000000 */
[----:B------:R-:W-:Y:S01]  /*6550*/  BSSY B1, `(.L_x_91) ;  /* 0x0000057000017945 */ /* 0x000fe20003800000 */
[----:B------:R-:W-:Y:S01]  /*6560*/  @P1 LOP3.LUT P2, RZ, R85, 0xff, RZ, 0xc0, !PT ;  /* 0x000000ff55ff1812 */ /* 0x000fe2000784c0ff */
[----:B------:R-:W-:Y:S01]  /*6570*/  IMAD.MOV.U32 R58, RZ, RZ, 0x1 ;  /* 0x00000001ff3a7424 */ /* 0x000fe200078e00ff */
[----:B------:R-:W-:Y:S01]  /*6580*/  @P1 SEL R0, RZ, 0xffffffff, P3 ;  /* 0xffffffffff001807 */ /* 0x000fe20001800000 */
[----:B------:R-:W-:Y:S01]  /*6590*/  IMAD.IADD R39, R37, 0x1, R2 ;  /* 0x0000000125277824 */ /* 0x000fe200078e0202 */
[----:B------:R-:W-:Y:S01]  /*65a0*/  LOP3.LUT R81, R81, 0x1, RZ, 0x3c, !PT ;  /* 0x0000000151517812 */ /* 0x000fe200078e3cff */
[----:B------:R-:W3:Y:S01]  /*65b0*/  LDCU UR11, c[0x0][0xba0] ;  /* 0x00017400ff0b77ac */ /* 0x000ee20008000800 */
[----:B------:R-:W-:Y:S01]  /*65c0*/  @P0 SEL R0, R3, R0, !P2 ;  /* 0x0000000003000207 */ /* 0x000fe20005000000 */
[----:B------:R-:W-:Y:S01]  /*65d0*/  IMAD R102, R83, -0x10, R95 ;  /* 0xfffffff053667824 */ /* 0x000fe200078e025f */
[----:B------:R-:W-:Y:S01]  /*65e0*/  LEA R56, R36, UR49, 0x3 ;  /* 0x0000003124387c11 */ /* 0x000fe2000f8e18ff */
[----:B------:R-:W-:Y:S01]  /*65f0*/  USHF.L.U32 UR8, UR51, 0x7, URZ ;  /* 0x0000000733087899 */ /* 0x000fe200080006ff */
[----:B------:R-:W-:Y:S01]  /*6600*/  @P1 LOP3.LUT R0, R0, 0x1, RZ, 0xc0, !PT ;  /* 0x0000000100001812 */ /* 0x000fe200078ec0ff */
[----:B------:R-:W-:Y:S01]  /*6610*/  IMAD.MOV.U32 R57, RZ, RZ, RZ ;  /* 0x000000ffff397224 */ /* 0x000fe200078e00ff */
[----:B------:R-:W-:Y:S02]  /*6620*/  R2UR UR4, R91 ;  /* 0x000000005b0472ca */ /* 0x000fe400000e0000 */
[----:B------:R-:W-:Y:S02]  /*6630*/  CS2R R70, SRZ ;  /* 0x0000000000467805 */ /* 0x000fe4000001ff00 */
[----:B------:R-:W-:Y:S01]  /*6640*/  ISETP.NE.U32.OR P5, PT, R0, 0x1, !P1 ;  /* 0x000000010000780c */ /* 0x000fe20004fa5470 */
[----:B------:R-:W-:Y:S01]  /*6650*/  IMAD.U32 R99, RZ, RZ, UR8 ;  /* 0x00000008ff637e24 */ /* 0x000fe2000f8e00ff */
[----:B------:R-:W-:Y:S02]  /*6660*/  R2UR UR6, R90 ;  /* 0x000000005a0672ca */ /* 0x000fe400000e0000 */
[----:B------:R-:W-:Y:S02]  /*6670*/  CS2R R68, SRZ ;  /* 0x0000000000447805 */ /* 0x000fe4000001ff00 */
[----:B------:R-:W-:Y:S02]  /*6680*/  R2UR UR10, R92 ;  /* 0x000000005c0a72ca */ /* 0x000fe400000e0000 */
[----:B------:R-:W-:Y:S02]  /*6690*/  CS2R R62, SRZ ;  /* 0x00000000003e7805 */ /* 0x000fe4000001ff00 */
[----:B------:R-:W-:Y:S02]  /*66a0*/  R2UR UR9, R89 ;  /* 0x00000000590972ca */ /* 0x000fe400000e0000 */
[----:B------:R-:W-:Y:S02]  /*66b0*/  CS2R R60, SRZ ;  /* 0x00000000003c7805 */ /* 0x000fe4000001ff00 */
[----:B------:R-:W-:Y:S02]  /*66c0*/  PLOP3.LUT P2, PT, PT, PT, UP1, 0x80, 0x8 ;  /* 0x000000000008781c */ /* 0x000fe40003f4f018 */
[----:B------:R-:W-:Y:S02]  /*66d0*/  CS2R R54, SRZ ;  /* 0x0000000000367805 */ /* 0x000fe4000001ff00 */
[----:B------:R-:W-:Y:S01]  /*66e0*/  LOP3.LUT P4, R100, R85, 0xff, RZ, 0xc0, !PT ;  /* 0x000000ff55647812 */ /* 0x000fe2000788c0ff */
[----:B------:R-:W-:Y:S01]  /*66f0*/  UIMAD.WIDE.U32 UR4, UR8, UR4, URZ ;  /* 0x00000004080472a5 */ /* 0x000fe2000f8e00ff */
[----:B------:R-:W-:Y:S02]  /*6700*/  SEL R4, RZ, 0xffffffff, P3 ;  /* 0xffffffffff047807 */ /* 0x000fe40001800000 */
[----:B------:R-:W-:Y:S02]  /*6710*/  CS2R R52, SRZ ;  /* 0x0000000000347805 */ /* 0x000fe4000001ff00 */
[----:B------:R-:W-:Y:S01]  /*6720*/  @P5 SHF.L.U32 R0, R81, 0x1f, RZ ;  /* 0x0000001f51005819 */ /* 0x000fe200000006ff */
[----:B------:R-:W-:Y:S01]  /*6730*/  USHF.R.U32.HI UR5, URZ, UR6, UR5 ;  /* 0x00000006ff057299 */ /* 0x000fe20008011605 */
[----:B------:R-:W-:Y:S01]  /*6740*/  P2R R101, PR, RZ, 0x20 ;  /* 0x00000020ff657803 */ /* 0x000fe20000000000 */
[----:B------:R-:W-:Y:S01]  /*6750*/  UISETP.NE.AND UP0, UPT, UR10, 0x1, UPT ;  /* 0x000000010a00788c */ /* 0x000fe2000bf05270 */
[----:B------:R4:W2:Y:S01]  /*6760*/  @P5 SYNCS.PHASECHK.TRANS64.TRYWAIT P1, [UR49+0xc0], R0 ;  /* 0x0000c000ff0055a7 */ /* 0x0008a20008021131 */
[----:B------:R-:W-:Y:S02]  /*6770*/  CS2R R50, SRZ ;  /* 0x0000000000327805 */ /* 0x000fe4000001ff00 */
[----:B------:R-:W-:Y:S01]  /*6780*/  CS2R R48, SRZ ;  /* 0x0000000000307805 */ /* 0x000fe2000001ff00 */
[----:B------:R-:W-:Y:S01]  /*6790*/  USEL UR5, UR8, UR5, !UP0 ;  /* 0x0000000508057287 */ /* 0x000fe2000c000000 */
[----:B------:R-:W-:Y:S01]  /*67a0*/  @P2 SEL R4, R3, R4, !P4 ;  /* 0x0000000403042207 */ /* 0x000fe20006000000 */
[----:B------:R-:W-:Y:S03]  /*67b0*/  UISETP.NE.AND UP0, UPT, UR9, 0x1, UPT ;  /* 0x000000010900788c */ /* 0x000fe6000bf05270 */
[----:B------:R-:W-:Y:S01]  /*67c0*/  LOP3.LUT R4, R4, 0x1, RZ, 0xc0, !PT ;  /* 0x0000000104047812 */ /* 0x000fe200078ec0ff */
[----:B------:R-:W-:Y:S02]  /*67d0*/  IMAD R6, RZ, RZ, -UR5 ;  /* 0x80000005ff067e24 */ /* 0x000fe4000f8e02ff */
[----:B------:R-:W-:Y:S02]  /*67e0*/  IMAD.U32 R98, RZ, RZ, UR5 ;  /* 0x00000005ff627e24 */ /* 0x000fe4000f8e00ff */
[----:B------:R-:W-:Y:S01]  /*67f0*/  IMAD R99, R6, UR10, R99 ;  /* 0x0000000a06637c24 */ /* 0x000fe2000f8e0263 */
[----:B----4-:R-:W-:Y:S04]  /*6800*/  SHF.L.U32 R0, R80, 0x1f, RZ ;  /* 0x0000001f50007819 */ /* 0x010fe800000006ff */
[----:B------:R4:W4:Y:S01]  /*6810*/  SYNCS.PHASECHK.TRANS64.TRYWAIT P0, [R56+URZ+0x120], R0 ;  /* 0x00012000380075a7 */ /* 0x00092200080011ff */
[----:B-1----:R-:W-:Y:S07]  /*6820*/  UIMAD.WIDE.U32 UR6, UR5, UR12, URZ ;  /* 0x0000000c050672a5 */ /* 0x002fee000f8e00ff */
[----:B------:R-:W-:Y:S02]  /*6830*/  UMOV UR4, UR7 ;  /* 0x0000000700047c82 */ /* 0x000fe40008000000 */
[----:B------:R-:W-:Y:S04]  /*6840*/  USHF.R.U32.HI UR4, URZ, UR13, UR4 ;  /* 0x0000000dff047299 */ /* 0x000fe80008011604 */
[----:B------:R-:W-:Y:S02]  /*6850*/  USEL UR4, UR5, UR4, !UP0 ;  /* 0x0000000405047287 */ /* 0x000fe4000c000000 */
[----:B------:R-:W-:Y:S02]  /*6860*/  UISETP.NE.AND UP0, UPT, UR14, 0x1, UPT ;  /* 0x000000010e00788c */ /* 0x000fe4000bf05270 */
[----:B------:R-:W-:Y:S02]  /*6870*/  UIMAD.WIDE.U32 UR6, UR4, UR15, URZ ;  /* 0x0000000f040672a5 */ /* 0x000fe4000f8e00ff */
[----:B------:R-:W-:Y:S02]  /*6880*/  IMAD.U32 R97, RZ, RZ, UR4 ;  /* 0x00000004ff617e24 */ /* 0x000fe4000f8e00ff */
[----:B------:R-:W-:Y:S01]  /*6890*/  PLOP3.LUT P2, PT, PT, PT, UP0, 0x80, 0x8 ;  /* 0x000000000008781c */ /* 0x000fe20003f4f008 */
[----:B------:R-:W-:Y:S02]  /*68a0*/  IMAD R5, RZ, RZ, -UR4 ;  /* 0x80000004ff057e24 */ /* 0x000fe4000f8e02ff */
[----:B------:R-:W-:Y:S01]  /*68b0*/  UMOV UR6, UR7 ;  /* 0x0000000700067c82 */ /* 0x000fe20008000000 */
[----:B------:R-:W-:Y:S01]  /*68c0*/  IMAD.U32 R96, RZ, RZ, UR4 ;  /* 0x00000004ff607e24 */ /* 0x000fe2000f8e00ff */
[----:B---3--:R-:W-:Y:S01]  /*68d0*/  USHF.R.U32.HI UR6, URZ, UR11, UR6 ;  /* 0x0000000bff067299 */ /* 0x008fe20008011606 */
[----:B------:R-:W-:Y:S05]  /*68e0*/  IMAD R98, R5, UR9, R98 ;  /* 0x0000000905627c24 */ /* 0x000fea000f8e0262 */
[----:B------:R-:W-:Y:S02]  /*68f0*/  SEL R97, R97, UR6, !P2 ;  /* 0x0000000661617c07 */ /* 0x000fe4000d000000 */
[----:B------:R-:W-:Y:S03]  /*6900*/  ISETP.NE.U32.AND P2, PT, R4, 0x1, PT ;  /* 0x000000010400780c */ /* 0x000fe60003f45070 */
[----:B------:R-:W-:Y:S01]  /*6910*/  IMAD.MOV R3, RZ, RZ, -R97 ;  /* 0x000000ffff037224 */ /* 0x000fe200078e0a61 */
[----:B------:R-:W-:Y:S03]  /*6920*/  P2R R59, PR, RZ, 0x4 ;  /* 0x00000004ff3b7803 */ /* 0x000fe60000000000 */
[----:B------:R-:W-:Y:S01]  /*6930*/  IMAD R96, R3, UR14, R96 ;  /* 0x0000000e03607c24 */ /* 0x000fe2000f8e0260 */
[----:B--2---:R-:W-:Y:S01]  /*6940*/  @P5 SEL R58, RZ, 0x1, !P1 ;  /* 0x00000001ff3a5807 */ /* 0x004fe20004800000 */
[----:B------:R-:W-:Y:S06]  /*6950*/  @!P5 BRA `(.L_x_92) ;  /* 0x000000000058d947 */ /* 0x000fec0003800000 */
[----:B------:R-:W-:Y:S01]  /*6960*/  IMAD.MOV.U32 R71, RZ, RZ, RZ ;  /* 0x000000ffff477224 */ /* 0x000fe200078e00ff */
[----:B------:R-:W-:Y:S01]  /*6970*/  ISETP.NE.AND P1, PT, R58, RZ, PT ;  /* 0x000000ff3a00720c */ /* 0x000fe20003f25270 */
[----:B------:R-:W-:Y:S01]  /*6980*/  BSSY B0, `(.L_x_93) ;  /* 0x000000c000007945 */ /* 0x000fe20003800000 */
[----:B------:R-:W-:Y:S02]  /*6990*/  CS2R R50, SRZ ;  /* 0x0000000000327805 */ /* 0x000fe4000001ff00 */
[----:B------:R-:W-:Y:S02]  /*69a0*/  CS2R R48, SRZ ;  /* 0x0000000000307805 */ /* 0x000fe4000001ff00 */
[----:B------:R-:W-:Y:S02]  /*69b0*/  CS2R R54, SRZ ;  /* 0x0000000000367805 */ /* 0x000fe4000001ff00 */
[----:B------:R-:W-:Y:S02]  /*69c0*/  CS2R R52, SRZ ;  /* 0x0000000000347805 */ /* 0x000fe4000001ff00 */
[----:B------:R-:W-:Y:S02]  /*69d0*/  CS2R R62, SRZ ;  /* 0x00000000003e7805 */ /* 0x000fe4000001ff00 */
[----:B------:R-:W-:Y:S02]  /*69e0*/  CS2R R60, SRZ ;  /* 0x00000000003c7805 */ /* 0x000fe4000001ff00 */
[----:B------:R-:W-:Y:S01]  /*69f0*/  CS2R R68, SRZ ;  /* 0x0000000000447805 */ /* 0x000fe2000001ff00 */
[----:B------:R-:W-:Y:S06]  /*6a00*/  @P1 BRA `(.L_x_94) ;  /* 0x00000000000c1947 */ /* 0x000fec0003800000 */
[----:B------:R-:W-:Y:S04]  /*6a10*/  SHF.L.U32 R3, R81, 0x1f, RZ ;  /* 0x0000001f51037819 */ /* 0x000fe800000006ff */
[----:B------:R-:W1:Y:S02]  /*6a20*/  SYNCS.PHASECHK.TRANS64.TRYWAIT P1, [UR49+0xc0], R3 ;  /* 0x0000c003ff0075a7 */ /* 0x000e640008021131 */
[----:B-1----:R-:W-:Y:S05]  /*6a30*/  @!P1 BRA `(.L_x_95) ;  /* 0x0000003c00f89947 */ /* 0x002fea0003800000 */
.L_x_94:
[----:B------:R-:W-:Y:S05]  /*6a40*/  BSYNC B0 ;  /* 0x0000000000007941 */ /* 0x000fea0003800000 */
.L_x_93:
[----:B------:R-:W-:Y:S01]  /*6a50*/  ISETP.NE.AND P1, PT, R59, RZ, PT ;  /* 0x000000ff3b00720c */ /* 0x000fe20003f25270 */
[----:B------:R-:W-:Y:S11]  /*6a60*/  HFMA2 R57, -RZ, RZ, 0, 5.9604644775390625e-08 ;  /* 0x00000001ff397431 */ /* 0x000ff600000001ff */
[----:B------:R-:W-:Y:S01]  /*6a70*/  @!UPT UIADD3 URZ, UPT, UPT, URZ, URZ, URZ ;  /* 0x000000fffffff290 */ /* 0x000fe2000fffe0ff */
[----:B------:R2:W3:Y:S04]  /*6a80*/  @P1 LDS.128 R48, [R82] ;  /* 0x0000000052301984 */ /* 0x0004e80000000c00 */
[----:B------:R2:W1:Y:S04]  /*6a90*/  @P1 LDS.128 R52, [R95+0x10] ;  /* 0x000010005f341984 */ /* 0x0004680000000c00 */
[----:B------:R2:W1:Y:S04]  /*6aa0*/  @P1 LDS.128 R60, [R94+0x20] ;  /* 0x000020005e3c1984 */ /* 0x0004680000000c00 */
[----:B------:R2:W1:Y:S02]  /*6ab0*/  @P1 LDS.128 R68, [R102+0x30] ;  /* 0x0000300066441984 */ /* 0x0004640000000c00 */
.L_x_92:
[----:B------:R-:W-:Y:S05]  /*6ac0*/  BSYNC B1 ;  /* 0x0000000000017941 */ /* 0x000fea0003800000 */
.L_x_91:
[----:B-1----:R-:W-:Y:S04]  /*6ad0*/  SHF.R.U32.HI R2, RZ, 0x15, R39 ;  /* 0x00000015ff027819 */ /* 0x002fe80000011627 */
[----:B------:R-:W-:Y:S01]  /*6ae0*/  LOP3.LUT P1, RZ, R2, 0x3, R86, 0x48, !PT ;  /* 0x0000000302ff7812 */ /* 0x000fe20007824856 */
[----:B------:R-:W-:Y:S01]  /*6af0*/  @!UPT UIADD3 URZ, UPT, UPT, URZ, URZ, URZ ;  /* 0x000000fffffff290 */ /* 0x000fe2000fffe0ff */
[----:B----4-:R-:W-:Y:S11]  /*6b00*/  @P0 BRA `(.L_x_96) ;  /* 0x0000000000080947 */ /* 0x010ff60003800000 */
[----:B------:R-:W1:Y:S02]  /*6b10*/  SYNCS.PHASECHK.TRANS64.TRYWAIT P0, [R56+URZ+0x120], R0 ;  /* 0x00012000380075a7 */ /* 0x000e6400080011ff */
[----:B-1----:R-:W-:Y:S05]  /*6b20*/  @!P0 BRA `(.L_x_97) ;  /* 0x0000003c00d48947 */ /* 0x002fea0003800000 */
.L_x_96:
[----:B------:R-:W-:Y:S05]  /*6b30*/  @!P1 BRA `(.L_x_98) ;  /* 0x0000000000409947 */ /* 0x000fea0003800000 */
[----:B------:R-:W4:Y:S01]  /*6b40*/  LDCU.64 UR8, c[0x4][0x70] ;  /* 0x01000e00ff0877ac */ /* 0x000f220008000a00 */
[----:B------:R-:W-:Y:S01]  /*6b50*/  MOV R3, 0x0 ;  /* 0x0000000000037802 */ /* 0x000fe20000000f00 */
[----:B------:R-:W-:Y:S02]  /*6b60*/  HFMA2 R12, -RZ, RZ, 0, 5.9604644775390625e-08 ;  /* 0x00000001ff0c7431 */ /* 0x000fe400000001ff */
[----:B------:R-:W-:Y:S02]  /*6b70*/  IMAD.MOV.U32 R8, RZ, RZ, 0x192 ;  /* 0x00000192ff087424 */ /* 0x000fe400078e00ff */
[----:B------:R-:W-:Y:S01]  /*6b80*/  IMAD.MOV.U32 R13, RZ, RZ, RZ ;  /* 0x000000ffff0d7224 */ /* 0x000fe200078e00ff */
[----:B------:R-:W5:Y:S01]  /*6b90*/  LDCU.64 UR6, c[0x4][0x78] ;  /* 0x01000f00ff0677ac */ /* 0x000f620008000a00 */
[----:B------:R-:W1:Y:S01]  /*6ba0*/  LDC.64 R2, c[0x4][R3] ;  /* 0x0100000003027b82 */ /* 0x000e620000000a00 */
[----:B------:R-:W2:Y:S01]  /*6bb0*/  LDCU.64 UR4, c[0x4][0x10] ;  /* 0x01000200ff0477ac */ /* 0x000ea20008000a00 */
[----:B----4-:R-:W-:Y:S01]  /*6bc0*/  MOV R5, UR9 ;  /* 0x0000000900057c02 */ /* 0x010fe20008000f00 */
[----:B------:R-:W-:Y:S01]  /*6bd0*/  IMAD.U32 R4, RZ, RZ, UR8 ;  /* 0x00000008ff047e24 */ /* 0x000fe2000f8e00ff */
[----:B-----5:R-:W-:Y:S01]  /*6be0*/  MOV R7, UR7 ;  /* 0x0000000700077c02 */ /* 0x020fe20008000f00 */
[----:B------:R-:W-:Y:S01]  /*6bf0*/  IMAD.U32 R6, RZ, RZ, UR6 ;  /* 0x00000006ff067e24 */ /* 0x000fe2000f8e00ff */
[----:B--2---:R-:W-:Y:S01]  /*6c00*/  MOV R11, UR5 ;  /* 0x00000005000b7c02 */ /* 0x004fe20008000f00 */
[----:B------:R-:W-:Y:S02]  /*6c10*/  IMAD.U32 R10, RZ, RZ, UR4 ;  /* 0x00000004ff0a7e24 */ /* 0x000fe4000f8e00ff */
[----:B------:R-:W-:Y:S07]  /*6c20*/  LEPC R20, `(.L_x_98) ;  /* 0x000000001014794e */ /* 0x000fee0000000000 */
[----:B-1-3--:R-:W-:Y:S05]  /*6c30*/  CALL.ABS.NOINC R2 ;  /* 0x0000000002007343 */ /* 0x00afea0003c00000 */
.L_x_98:
[----:B---3--:R-:W-:Y:S01]  /*6c40*/  SHF.L.U32 R3, R48, 0x10, RZ ;  /* 0x0000001030037819 */ /* 0x008fe200000006ff */
[----:B------:R-:W-:Y:S05]  /*6c50*/  WARPSYNC.ALL ;  /* 0x0000000000007948 */ /* 0x000fea0003800000 */
[----:B------:R-:W-:Y:S01]  /*6c60*/  R2UR UR4, R39 ;  /* 0x00000000270472ca */ /* 0x000fe200000e0000 */
[----:B------:R-:W-:Y:S01]  /*6c70*/  BSSY.RECONVERGENT B0, `(.L_x_99) ;  /* 0x000008b000007945 */ /* 0x000fe20003800200 */
[C---:B------:R-:W-:Y:S02]  /*6c80*/  SHF.L.U32 R40, R49.reuse, 0x10, RZ ;  /* 0x0000001031287819 */ /* 0x040fe400000006ff */
[----:B------:R-:W-:Y:S02]  /*6c90*/  LOP3.LUT R42, R49, 0xffff0000, RZ, 0xc0, !PT ;  /* 0xffff0000312a7812 */ /* 0x000fe400078ec0ff */
[----:B------:R-:W-:Y:S07]  /*6ca0*/  ISETP.NE.AND P0, PT, R84, RZ, PT ;  /* 0x000000ff5400720c */ /* 0x000fee0003f05270 */
[----:B------:R-:W1:Y:S02]  /*6cb0*/  LDTM.x32 R4, tmem[UR4] ;  /* 0x00000004000479ee */ /* 0x000e6400082c0000 */
[----:B-1----:R-:W-:Y:S01]  /*6cc0*/  FMUL R0, R38, R4 ;  /* 0x0000000426007220 */ /* 0x002fe20000400000 */
[----:B------:R-:W-:Y:S01]  /*6cd0*/  LOP3.LUT R4, R48, 0xffff0000, RZ, 0xc0, !PT ;  /* 0xffff000030047812 */ /* 0x000fe200078ec0ff */
[C---:B------:R-:W-:Y:S01]  /*6ce0*/  FMUL R2, R38.reuse, R5 ;  /* 0x0000000526027220 */ /* 0x040fe20000400000 */
[C---:B------:R-:W-:Y:S01]  /*6cf0*/  FMUL R7, R38.reuse, R7 ;  /* 0x0000000726077220 */ /* 0x040fe20000400000 */
[C---:B------:R-:W-:Y:S01]  /*6d00*/  FFMA R0, R41.reuse, R3, R0 ;  /* 0x0000000329007223 */ /* 0x040fe20000000000 */
[C---:B------:R-:W-:Y:S01]  /*6d10*/  FMUL R3, R38.reuse, R6 ;  /* 0x0000000626037220 */ /* 0x040fe20000400000 */
[----:B------:R-:W-:Y:S01]  /*6d20*/  FFMA R2, R41, R4, R2 ;  /* 0x0000000429027223 */ /* 0x000fe20000000002 */
[C---:B------:R-:W-:Y:S01]  /*6d30*/  FMUL R4, R38.reuse, R8 ;  /* 0x0000000826047220 */ /* 0x040fe20000400000 */
[C---:B------:R-:W-:Y:S01]  /*6d40*/  FMUL R8, R38.reuse, R12 ;  /* 0x0000000c26087220 */ /* 0x040fe20000400000 */
[C---:B------:R-:W-:Y:S01]  /*6d50*/  FMUL R12, R38.reuse, R16 ;  /* 0x00000010260c7220 */ /* 0x040fe20000400000 */
[----:B------:R-:W-:Y:S01]  /*6d60*/  FMUL R16, R38, R20 ;  /* 0x0000001426107220 */ /* 0x000fe20000400000 */
[----:B------:R-:W-:Y:S01]  /*6d70*/  F2FP.BF16.F32.PACK_AB R44, R2, R0 ;  /* 0x00000000022c723e */ /* 0x000fe200000010ff */
[----:B------:R-:W-:Y:S01]  /*6d80*/  FMUL R20, R38, R24 ;  /* 0x0000001826147220 */ /* 0x000fe20000400000 */
[----:B------:R-:W-:Y:S01]  /*6d90*/  LOP3.LUT R0, R50, 0xffff0000, RZ, 0xc0, !PT ;  /* 0xffff000032007812 */ /* 0x000fe200078ec0ff */
[C---:B------:R-:W-:Y:S01]  /*6da0*/  FMUL R24, R38.reuse, R28 ;  /* 0x0000001c26187220 */ /* 0x040fe20000400000 */
[----:B------:R-:W-:Y:S01]  /*6db0*/  SHF.L.U32 R2, R51, 0x10, RZ ;  /* 0x0000001033027819 */ /* 0x000fe200000006ff */
[----:B------:R-:W-:Y:S01]  /*6dc0*/  FMUL R28, R38, R32 ;  /* 0x00000020261c7220 */ /* 0x000fe20000400000 */
[----:B------:R-:W-:Y:S01]  /*6dd0*/  SHF.L.U32 R32, R50, 0x10, RZ ;  /* 0x0000001032207819 */ /* 0x000fe200000006ff */
[C---:B------:R-:W-:Y:S01]  /*6de0*/  FMUL R5, R38.reuse, R9 ;  /* 0x0000000926057220 */ /* 0x040fe20000400000 */
[C---:B------:R-:W-:Y:S01]  /*6df0*/  FFMA R3, R41.reuse, R40, R3 ;  /* 0x0000002829037223 */ /* 0x040fe20000000003 */
[C---:B------:R-:W-:Y:S01]  /*6e00*/  FFMA R7, R41.reuse, R42, R7 ;  /* 0x0000002a29077223 */ /* 0x040fe20000000007 */
[----:B------:R-:W-:Y:S01]  /*6e10*/  FMUL R6, R38, R10 ;  /* 0x0000000a26067220 */ /* 0x000fe20000400000 */
[----:B------:R-:W-:Y:S01]  /*6e20*/  FFMA R4, R41, R32, R4 ;  /* 0x0000002029047223 */ /* 0x000fe20000000004 */
[----:B------:R-:W-:Y:S01]  /*6e30*/  LOP3.LUT R32, R51, 0xffff0000, RZ, 0xc0, !PT ;  /* 0xffff000033207812 */ /* 0x000fe200078ec0ff */
[----:B------:R-:W-:Y:S01]  /*6e40*/  FFMA R5, R41, R0, R5 ;  /* 0x0000000029057223 */ /* 0x000fe20000000005 */
[----:B------:R-:W-:Y:S01]  /*6e50*/  SHF.L.U32 R0, R52, 0x10, RZ ;  /* 0x0000001034007819 */ /* 0x000fe200000006ff */
[----:B------:R-:W-:Y:S01]  /*6e60*/  FMUL R11, R38, R11 ;  /* 0x0000000b260b7220 */ /* 0x000fe20000400000 */
[----:B------:R-:W-:Y:S01]  /*6e70*/  F2FP.BF16.F32.PACK_AB R45, R7, R3 ;  /* 0x00000003072d723e */ /* 0x000fe200000010ff */
[C---:B------:R-:W-:Y:S01]  /*6e80*/  FFMA R6, R41.reuse, R2, R6 ;  /* 0x0000000229067223 */ /* 0x040fe20000000006 */
[----:B------:R-:W-:Y:S01]  /*6e90*/  LOP3.LUT R2, R52, 0xffff0000, RZ, 0xc0, !PT ;  /* 0xffff000034027812 */ /* 0x000fe200078ec0ff */
[----:B------:R-:W-:Y:S01]  /*6ea0*/  FFMA R11, R41, R32, R11 ;  /* 0x00000020290b7223 */ /* 0x000fe2000000000b */
[----:B------:R-:W-:Y:S01]  /*6eb0*/  SHF.L.U32 R3, R53, 0x10, RZ ;  /* 0x0000001035037819 */ /* 0x000fe200000006ff */
[----:B------:R-:W-:Y:S01]  /*6ec0*/  FFMA R8, R41, R0, R8 ;  /* 0x0000000029087223 */ /* 0x000fe20000000008 */
[----:B------:R-:W-:Y:S01]  /*6ed0*/  LOP3.LUT R0, R53, 0xffff0000, RZ, 0xc0, !PT ;  /* 0xffff000035007812 */ /* 0x000fe200078ec0ff */
[C---:B------:R-:W-:Y:S01]  /*6ee0*/  FMUL R9, R38.reuse, R13 ;  /* 0x0000000d26097220 */ /* 0x040fe20000400000 */
[----:B------:R-:W-:Y:S01]  /*6ef0*/  F2FP.BF16.F32.PACK_AB R46, R5, R4 ;  /* 0x00000004052e723e */ /* 0x000fe200000010ff */
[C---:B------:R-:W-:Y:S01]  /*6f00*/  FMUL R10, R38.reuse, R14 ;  /* 0x0000000e260a7220 */ /* 0x040fe20000400000 */
[----:B------:R-:W-:Y:S01]  /*6f10*/  F2FP.BF16.F32.PACK_AB R47, R11, R6 ;  /* 0x000000060b2f723e */ /* 0x000fe200000010ff */
[----:B------:R-:W-:Y:S01]  /*6f20*/  FMUL R15, R38, R15 ;  /* 0x0000000f260f7220 */ /* 0x000fe20000400000 */
[----:B------:R-:W-:Y:S01]  /*6f30*/  SHF.L.U32 R4, R69, 0x10, RZ ;  /* 0x0000001045047819 */ /* 0x000fe200000006ff */
[C---:B------:R-:W-:Y:S01]  /*6f40*/  FFMA R9, R41.reuse, R2, R9 ;  /* 0x0000000229097223 */ /* 0x040fe20000000009 */
[C---:B------:R-:W-:Y:S01]  /*6f50*/  SHF.L.U32 R2, R54.reuse, 0x10, RZ ;  /* 0x0000001036027819 */ /* 0x040fe200000006ff */
[C---:B------:R-:W-:Y:S01]  /*6f60*/  FFMA R10, R41.reuse, R3, R10 ;  /* 0x00000003290a7223 */ /* 0x040fe2000000000a */
[----:B------:R-:W-:Y:S01]  /*6f70*/  LOP3.LUT R3, R54, 0xffff0000, RZ, 0xc0, !PT ;  /* 0xffff000036037812 */ /* 0x000fe200078ec0ff */
[----:B------:R-:W-:Y:S01]  /*6f80*/  FFMA R15, R41, R0, R15 ;  /* 0x00000000290f7223 */ /* 0x000fe2000000000f */
[----:B------:R-:W-:Y:S01]  /*6f90*/  SHF.L.U32 R0, R55, 0x10, RZ ;  /* 0x0000001037007819 */ /* 0x000fe200000006ff */
[C---:B------:R-:W-:Y:S01]  /*6fa0*/  FMUL R13, R38.reuse, R17 ;  /* 0x00000011260d7220 */ /* 0x040fe20000400000 */
[----:B------:R-:W-:Y:S01]  /*6fb0*/  F2FP.BF16.F32.PACK_AB R8, R9, R8 ;  /* 0x000000080908723e */ /* 0x000fe200000010ff */
[----:B------:R-:W-:Y:S01]  /*6fc0*/  FMUL R14, R38, R18 ;  /* 0x00000012260e7220 */ /* 0x000fe20000400000 */
[----:B------:R-:W-:Y:S01]  /*6fd0*/  F2FP.BF16.F32.PACK_AB R9, R15, R10 ;  /* 0x0000000a0f09723e */ /* 0x000fe200000010ff */
[----:B------:R-:W-:Y:S01]  /*6fe0*/  FFMA R12, R41, R2, R12 ;  /* 0x00000002290c7223 */ /* 0x000fe2000000000c */
[----:B------:R-:W-:Y:S01]  /*6ff0*/  LOP3.LUT R2, R55, 0xffff0000, RZ, 0xc0, !PT ;  /* 0xffff000037027812 */ /* 0x000fe200078ec0ff */
[----:B------:R-:W-:Y:S01]  /*7000*/  FFMA R13, R41, R3, R13 ;  /* 0x00000003290d7223 */ /* 0x000fe2000000000d */
[----:B------:R-:W-:Y:S01]  /*7010*/  SHF.L.U32 R3, R61, 0x10, RZ ;  /* 0x000000103d037819 */ /* 0x000fe200000006ff */
[----:B------:R-:W-:Y:S01]  /*7020*/  FFMA R14, R41, R0, R14 ;  /* 0x00000000290e7223 */ /* 0x000fe2000000000e */
[----:B------:R-:W-:Y:S01]  /*7030*/  SHF.L.U32 R0, R60, 0x10, RZ ;  /* 0x000000103c007819 */ /* 0x000fe200000006ff */
[----:B------:R-:W-:Y:S01]  /*7040*/  FMUL R19, R38, R19 ;  /* 0x0000001326137220 */ /* 0x000fe20000400000 */
[----:B------:R-:W-:Y:S01]  /*7050*/  F2FP.BF16.F32.PACK_AB R10, R13, R12 ;  /* 0x0000000c0d0a723e */ /* 0x000fe200000010ff */
[----:B------:R1:W-:Y:S01]  /*7060*/  STS.128 [R82], R44 ;  /* 0x0000002c52007388 */ /* 0x0003e20000000c00 */
[----:B------:R-:W-:Y:S01]  /*7070*/  LOP3.LUT R5, R71, 0xffff0000, RZ, 0xc0, !PT ;  /* 0xffff000047057812 */ /* 0x000fe200078ec0ff */
[C---:B------:R-:W-:Y:S01]  /*7080*/  FFMA R19, R41.reuse, R2, R19 ;  /* 0x0000000229137223 */ /* 0x040fe20000000013 */
[----:B------:R-:W-:Y:S01]  /*7090*/  LOP3.LUT R2, R60, 0xffff0000, RZ, 0xc0, !PT ;  /* 0xffff00003c027812 */ /* 0x000fe200078ec0ff */
[----:B------:R-:W-:Y:S01]  /*70a0*/  FFMA R16, R41, R0, R16 ;  /* 0x0000000029107223 */ /* 0x000fe20000000010 */
[----:B------:R-:W-:Y:S01]  /*70b0*/  LOP3.LUT R0, R61, 0xffff0000, RZ, 0xc0, !PT ;  /* 0xffff00003d007812 */ /* 0x000fe200078ec0ff */
[C---:B------:R-:W-:Y:S01]  /*70c0*/  FMUL R17, R38.reuse, R21 ;  /* 0x0000001526117220 */ /* 0x040fe20000400000 */
[----:B------:R-:W-:Y:S01]  /*70d0*/  F2FP.BF16.F32.PACK_AB R11, R19, R14 ;  /* 0x0000000e130b723e */ /* 0x000fe200000010ff */
[C---:B------:R-:W-:Y:S01]  /*70e0*/  FMUL R18, R38.reuse, R22 ;  /* 0x0000001626127220 */ /* 0x040fe20000400000 */
[----:B------:R-:W-:Y:S01]  /*70f0*/  FMUL R23, R38, R23 ;  /* 0x0000001726177220 */ /* 0x000fe20000400000 */
[C---:B------:R-:W-:Y:S01]  /*7100*/  FFMA R17, R41.reuse, R2, R17 ;  /* 0x0000000229117223 */ /* 0x040fe20000000011 */
[C---:B------:R-:W-:Y:S01]  /*7110*/  SHF.L.U32 R2, R62.reuse, 0x10, RZ ;  /* 0x000000103e027819 */ /* 0x040fe200000006ff */
[----:B------:R1:W-:Y:S01]  /*7120*/  STS.128 [R95+0x10], R8 ;  /* 0x000010085f007388 */ /* 0x0003e20000000c00 */
[----:B------:R-:W-:Y:S01]  /*7130*/  FFMA R18, R41, R3, R18 ;  /* 0x0000000329127223 */ /* 0x000fe20000000012 */
[----:B------:R-:W-:Y:S01]  /*7140*/  SHF.L.U32 R3, R63, 0x10, RZ ;  /* 0x000000103f037819 */ /* 0x000fe200000006ff */
[----:B------:R-:W-:Y:S01]  /*7150*/  FFMA R23, R41, R0, R23 ;  /* 0x0000000029177223 */ /* 0x000fe20000000017 */
[----:B------:R-:W-:Y:S01]  /*7160*/  LOP3.LUT R0, R62, 0xffff0000, RZ, 0xc0, !PT ;  /* 0xffff00003e007812 */ /* 0x000fe200078ec0ff */
[C---:B------:R-:W-:Y:S01]  /*7170*/  FMUL R21, R38.reuse, R25 ;  /* 0x0000001926157220 */ /* 0x040fe20000400000 */
[----:B------:R-:W-:Y:S01]  /*7180*/  F2FP.BF16.F32.PACK_AB R16, R17, R16 ;  /* 0x000000101110723e */ /* 0x000fe200000010ff */
[C---:B------:R-:W-:Y:S01]  /*7190*/  FMUL R22, R38.reuse, R26 ;  /* 0x0000001a26167220 */ /* 0x040fe20000400000 */
[C---:B------:R-:W-:Y:S01]  /*71a0*/  FFMA R20, R41.reuse, R2, R20 ;  /* 0x0000000229147223 */ /* 0x040fe20000000014 */
[----:B------:R-:W-:Y:S01]  /*71b0*/  FFMA R21, R41, R0, R21 ;  /* 0x0000000029157223 */ /* 0x000fe20000000015 */
[----:B------:R-:W-:Y:S01]  /*71c0*/  LOP3.LUT R0, R63, 0xffff0000, RZ, 0xc0, !PT ;  /* 0xffff00003f007812 */ /* 0x000fe200078ec0ff */
[C---:B------:R-:W-:Y:S01]  /*71d0*/  FFMA R22, R41.reuse, R3, R22 ;  /* 0x0000000329167223 */ /* 0x040fe20000000016 */
[----:B------:R-:W-:Y:S01]  /*71e0*/  FMUL R27, R38, R27 ;  /* 0x0000001b261b7220 */ /* 0x000fe20000400000 */
[----:B------:R-:W-:Y:S01]  /*71f0*/  SHF.L.U32 R2, R68, 0x10, RZ ;  /* 0x0000001044027819 */ /* 0x000fe200000006ff */
[----:B------:R-:W-:Y:S01]  /*7200*/  FMUL R25, R38, R29 ;  /* 0x0000001d26197220 */ /* 0x000fe20000400000 */
[----:B------:R-:W-:Y:S01]  /*7210*/  LOP3.LUT R3, R68, 0xffff0000, RZ, 0xc0, !PT ;  /* 0xffff000044037812 */ /* 0x000fe200078ec0ff */
[C---:B------:R-:W-:Y:S01]  /*7220*/  FMUL R26, R38.reuse, R30 ;  /* 0x0000001e261a7220 */ /* 0x040fe20000400000 */
[C---:B------:R-:W-:Y:S01]  /*7230*/  FFMA R27, R41.reuse, R0, R27 ;  /* 0x00000000291b7223 */ /* 0x040fe2000000001b */
[----:B------:R-:W-:Y:S01]  /*7240*/  FFMA R24, R41, R2, R24 ;  /* 0x0000000229187223 */ /* 0x000fe20000000018 */
[----:B------:R-:W-:Y:S01]  /*7250*/  LOP3.LUT R0, R69, 0xffff0000, RZ, 0xc0, !PT ;  /* 0xffff000045007812 */ /* 0x000fe200078ec0ff */
[C---:B------:R-:W-:Y:S01]  /*7260*/  FFMA R25, R41.reuse, R3, R25 ;  /* 0x0000000329197223 */ /* 0x040fe20000000019 */
[----:B------:R-:W-:Y:S01]  /*7270*/  FMUL R31, R38, R31 ;  /* 0x0000001f261f7220 */ /* 0x000fe20000400000 */
[C---:B------:R-:W-:Y:S01]  /*7280*/  SHF.L.U32 R2, R70.reuse, 0x10, RZ ;  /* 0x0000001046027819 */ /* 0x040fe200000006ff */
[----:B------:R-:W-:Y:S01]  /*7290*/  FFMA R26, R41, R4, R26 ;  /* 0x00000004291a7223 */ /* 0x000fe2000000001a */
[----:B------:R-:W-:Y:S01]  /*72a0*/  LOP3.LUT R3, R70, 0xffff0000, RZ, 0xc0, !PT ;  /* 0xffff000046037812 */ /* 0x000fe200078ec0ff */
[C---:B------:R-:W-:Y:S01]  /*72b0*/  FMUL R29, R38.reuse, R33 ;  /* 0x00000021261d7220 */ /* 0x040fe20000400000 */
[----:B------:R-:W-:Y:S01]  /*72c0*/  SHF.L.U32 R4, R71, 0x10, RZ ;  /* 0x0000001047047819 */ /* 0x000fe200000006ff */
[C---:B------:R-:W-:Y:S01]  /*72d0*/  FMUL R30, R38.reuse, R34 ;  /* 0x00000022261e7220 */ /* 0x040fe20000400000 */
[----:B------:R-:W-:Y:S01]  /*72e0*/  F2FP.BF16.F32.PACK_AB R17, R23, R18 ;  /* 0x000000121711723e */ /* 0x000fe200000010ff */
[----:B------:R-:W-:Y:S01]  /*72f0*/  FFMA R31, R41, R0, R31 ;  /* 0x00000000291f7223 */ /* 0x000fe2000000001f */
[----:B------:R-:W-:Y:S01]  /*7300*/  FMUL R35, R38, R35 ;  /* 0x0000002326237220 */ /* 0x000fe20000400000 */
[----:B------:R-:W-:Y:S01]  /*7310*/  F2FP.BF16.F32.PACK_AB R18, R21, R20 ;  /* 0x000000141512723e */ /* 0x000fe200000010ff */
[----:B------:R-:W-:Y:S01]  /*7320*/  FFMA R28, R41, R2, R28 ;  /* 0x00000002291c7223 */ /* 0x000fe2000000001c */
[----:B------:R-:W-:Y:S01]  /*7330*/  F2FP.BF16.F32.PACK_AB R19, R27, R22 ;  /* 0x000000161b13723e */ /* 0x000fe200000010ff */
[C---:B------:R-:W-:Y:S01]  /*7340*/  FFMA R29, R41.reuse, R3, R29 ;  /* 0x00000003291d7223 */ /* 0x040fe2000000001d */
[C---:B------:R-:W-:Y:S01]  /*7350*/  FFMA R30, R41.reuse, R4, R30 ;  /* 0x00000004291e7223 */ /* 0x040fe2000000001e */
[----:B------:R-:W-:Y:S01]  /*7360*/  FFMA R35, R41, R5, R35 ;  /* 0x0000000529237223 */ /* 0x000fe20000000023 */
[----:B------:R-:W-:Y:S01]  /*7370*/  F2FP.BF16.F32.PACK_AB R24, R25, R24 ;  /* 0x000000181918723e */ /* 0x000fe200000010ff */
[----:B------:R1:W-:Y:S01]  /*7380*/  STS.128 [R94+0x20], R16 ;  /* 0x000020105e007388 */ /* 0x0003e20000000c00 */
[----:B------:R-:W-:Y:S02]  /*7390*/  F2FP.BF16.F32.PACK_AB R25, R31, R26 ;  /* 0x0000001a1f19723e */ /* 0x000fe400000010ff */
[----:B------:R-:W-:Y:S02]  /*73a0*/  F2FP.BF16.F32.PACK_AB R26, R29, R28 ;  /* 0x0000001c1d1a723e */ /* 0x000fe400000010ff */
[----:B------:R-:W-:Y:S05]  /*73b0*/  F2FP.BF16.F32.PACK_AB R27, R35, R30 ;  /* 0x0000001e231b723e */ /* 0x000fea00000010ff */
[----:B------:R1:W-:Y:S01]  /*73c0*/  STS.128 [R102+0x30], R24 ;  /* 0x0000301866007388 */ /* 0x0003e20000000c00 */
[----:B------:R-:W-:Y:S01]  /*73d0*/  @!PT LDS RZ, [RZ] ;  /* 0x00000000fffff984 */ /* 0x000fe20000000800 */
[----:B------:R-:W-:Y:S01]  /*73e0*/  @!PT LDS RZ, [RZ] ;  /* 0x00000000fffff984 */ /* 0x000fe20000000800 */
[----:B------:R-:W-:Y:S01]  /*73f0*/  @!PT LDS RZ, [RZ] ;  /* 0x00000000fffff984 */ /* 0x000fe20000000800 */
[----:B------:R-:W-:Y:S01]  /*7400*/  @!PT LDS RZ, [RZ] ;  /* 0x00000000fffff984 */ /* 0x000fe20000000800 */
[----:B------:R3:W-:Y:S07]  /*7410*/  MEMBAR.ALL.CTA ;  /* 0x0000000000007992 */ /* 0x0007ee0000008000 */
[----:B---3--:R-:W3:Y:S02]  /*7420*/  FENCE.VIEW.ASYNC.S ;  /* 0x00000000000073c6 */ /* 0x008ee40000000000 */
[----:B---3--:R-:W-:Y:S06]  /*7430*/  BAR.SYNC.DEFER_BLOCKING 0x1, 0x80 ;  /* 0x0042000000007b1d */ /* 0x008fec0000010000 */
[----:B------:R-:W-:Y:S05]  /*7440*/  @P0 BRA `(.L_x_100) ;  /* 0x0000000000340947 */ /* 0x000fea0003800000 */
[----:B------:R-:W3:Y:S01]  /*7450*/  LDCU.64 UR6, c[0x0][0x348] ;  /* 0x00006900ff0677ac */ /* 0x000ee20008000a00 */
[----:B------:R-:W-:Y:S02]  /*7460*/  R2UR UR42, R99 ;  /* 0x00000000632a72ca */ /* 0x000fe400000e0000 */
[----:B------:R-:W-:Y:S01]  /*7470*/  R2UR UR43, R98 ;  /* 0x00000000622b72ca */ /* 0x000fe200000e0000 */
[----:B------:R-:W-:Y:S01]  /*7480*/  UIADD3 UR4, UPT, UPT, UR49, 0x200, URZ ;  /* 0x0000020031047890 */ /* 0x000fe2000fffe0ff */
[----:B------:R-:W-:Y:S02]  /*7490*/  R2UR UR44, R96 ;  /* 0x00000000602c72ca */ /* 0x000fe400000e0000 */
[----:B------:R-:W-:Y:S03]  /*74a0*/  R2UR UR45, R97 ;  /* 0x00000000612d72ca */ /* 0x000fe600000e0000 */
[----:B------:R-:W-:Y:S05]  /*74b0*/  IMAD.U32 R76, RZ, RZ, UR4 ;  /* 0x00000004ff4c7e24 */ /* 0x000fea000f8e00ff */
[----:B------:R-:W-:Y:S01]  /*74c0*/  R2UR UR40, R76 ;  /* 0x000000004c2872ca */ /* 0x000fe200000e0000 */
[----:B---3--:R-:W-:Y:S04]  /*74d0*/  UIADD3 UR4, UP0, UPT, UR6, 0x780, URZ ;  /* 0x0000078006047890 */ /* 0x008fe8000ff1e0ff */
[----:B------:R-:W-:Y:S09]  /*74e0*/  UIADD3.X UR5, UPT, UPT, URZ, UR7, URZ, UP0, !UPT ;  /* 0x00000007ff057290 */ /* 0x000ff200087fe4ff */
[----:B------:R3:W-:Y:S01]  /*74f0*/  UTMASTG.5D.IM2COL [UR40], [UR4] ;  /* 0x00000028040073b5 */ /* 0x0007e20008060000 */
[----:B------:R0:W-:Y:S01]  /*7500*/  UTMACMDFLUSH ;  /* 0x00000000000079b7 */ /* 0x0001e20000000000 */
[----:B---3--:R-:W-:Y:S04]  /*7510*/  DEPBAR.LE SB0, 0x1 ;  /* 0x000080400000791a */ /* 0x008fe80000000000 */
.L_x_100:
[----:B------:R-:W-:Y:S05]  /*7520*/  BSYNC.RECONVERGENT B0 ;  /* 0x0000000000007941 */ /* 0x000fea0003800200 */
.L_x_99:
[----:B------:R-:W-:Y:S01]  /*7530*/  BAR.SYNC.DEFER_BLOCKING 0x1, 0x80 ;  /* 0x0042000000007b1d */ /* 0x000fe20000010000 */
[----:B------:R-:W-:Y:S01]  /*7540*/  ISETP.NE.AND P1, PT, R101, RZ, PT ;  /* 0x000000ff6500720c */ /* 0x000fe20003f25270 */
[----:B------:R-:W-:Y:S01]  /*7550*/  UISETP.NE.AND UP0, UPT, UR53, URZ, UPT ;  /* 0x000000ff3500728c */ /* 0x000fe2000bf05270 */
[----:B------:R-:W-:Y:S11]  /*7560*/  LEA R2, R57, UR49, 0x3 ;  /* 0x0000003139027c11 */ /* 0x000ff6000f8e18ff */
[----:B------:R-:W-:Y:S01]  /*7570*/  @P1 SHF.L.U32 R4, R81, 0x1f, RZ ;  /* 0x0000001f51041819 */ /* 0x000fe200000006ff */
[----:B------:R-:W-:Y:S06]  /*7580*/  BRA.U !UP0, `(.L_x_101) ;  /* 0x0000000108247547 */ /* 0x000fec000b800000 */
[----:B------:R-:W3:Y:S01]  /*7590*/  S2R R0, SR_CgaCtaId ;  /* 0x0000000000007919 */ /* 0x000ee20000008800 */
[----:B------:R-:W-:Y:S01]  /*75a0*/  IMAD.U32 R3, RZ, RZ, UR50 ;  /* 0x00000032ff037e24 */ /* 0x000fe2000f8e00ff */
[----:B------:R-:W-:Y:S04]  /*75b0*/  UIADD3 UR4, UPT, UPT, UR50, 0x1, URZ ;  /* 0x0000000132047890 */ /* 0x000fe8000fffe0ff */
[----:B------:R-:W-:Y:S01]  /*75c0*/  @P1 LEA R3, R3, UR49, 0x3 ;  /* 0x0000003103031c11 */ /* 0x000fe2000f8e18ff */
[----:B------:R-:W-:Y:S04]  /*75d0*/  UISETP.NE.AND UP0, UPT, UR4, 0x4, UPT ;  /* 0x000000040400788c */ /* 0x000fe8000bf05270 */
[----:B------:R-:W-:Y:S01]  /*75e0*/  @P1 VIADD R3, R3, 0xe0 ;  /* 0x000000e003031836 */ /* 0x000fe20000000000 */
[----:B------:R-:W-:Y:S04]  /*75f0*/  USEL UR50, UR4, URZ, UP0 ;  /* 0x000000ff04327287 */ /* 0x000fe80008000000 */
[----:B---3--:R-:W-:Y:S04]  /*7600*/  @P1 PRMT R0, R0, 0x654, R3 ;  /* 0x0000065400001816 */ /* 0x008fe80000000003 */
[----:B------:R3:W-:Y:S04]  /*7610*/  @P1 SYNCS.ARRIVE.TRANS64.RED.A1T0 RZ, [R0+URZ], RZ ;  /* 0x000000ff00ff19a7 */ /* 0x0007e800081004ff */
.L_x_101:
[----:B------:R-:W4:Y:S01]  /*7620*/  @P1 SYNCS.PHASECHK.TRANS64.TRYWAIT P0, [R2+URZ+0xc0], R4 ;  /* 0x0000c004020015a7 */ /* 0x000f2200080011ff */
[----:B------:R-:W-:Y:S01]  /*7630*/  BSSY B1, `(.L_x_102) ;  /* 0x0000016000017945 */ /* 0x000fe20003800000 */
[----:B----4-:R-:W-:Y:S03]  /*7640*/  @P1 SEL R58, RZ, 0x1, !P0 ;  /* 0x00000001ff3a1807 */ /* 0x010fe60004000000 */
[----:B------:R-:W-:Y:S05]  /*7650*/  @!P1 BRA `(.L_x_103) ;  /* 0x00000000004c9947 */ /* 0x000fea0003800000 */
[----:B------:R-:W-:Y:S01]  /*7660*/  ISETP.NE.AND P0, PT, R58, RZ, PT ;  /* 0x000000ff3a00720c */ /* 0x000fe20003f05270 */
[----:B------:R-:W-:Y:S01]  /*7670*/  BSSY B0, `(.L_x_104) ;  /* 0x000000b000007945 */ /* 0x000fe20003800000 */
[----:B------:R-:W-:Y:S11]  /*7680*/  ISETP.NE.AND P1, PT, R59, RZ, PT ;  /* 0x000000ff3b00720c */ /* 0x000ff60003f25270 */
[----:B------:R-:W-:Y:S02]  /*7690*/  @!UPT UIADD3 URZ, UPT, UPT, URZ, URZ, URZ ;  /* 0x000000fffffff290 */ /* 0x000fe4000fffe0ff */
[C---:B------:R-:W-:Y:S01]  /*76a0*/  @P1 IMAD R6, R57.reuse, 0x2000, R82 ;  /* 0x0000200039061824 */ /* 0x040fe200078e0252 */
[C---:B------:R-:W-:Y:S01]  /*76b0*/  @P1 LEA R4, R57.reuse, R94, 0xd ;  /* 0x0000005e39041211 */ /* 0x040fe200078e68ff */
[C---:B------:R-:W-:Y:S02]  /*76c0*/  @P1 IMAD R5, R57.reuse, 0x2000, R95 ;  /* 0x0000200039051824 */ /* 0x040fe400078e025f */
[----:B------:R-:W-:Y:S01]  /*76d0*/  @P1 IMAD R3, R57, 0x2000, R102 ;  /* 0x0000200039031824 */ /* 0x000fe200078e0266 */
[----:B------:R-:W-:Y:S06]  /*76e0*/  @P0 BRA `(.L_x_105) ;  /* 0x00000000000c0947 */ /* 0x000fec0003800000 */
[----:B---3--:R-:W-:Y:S04]  /*76f0*/  SHF.L.U32 R0, R81, 0x1f, RZ ;  /* 0x0000001f51007819 */ /* 0x008fe800000006ff */
[----:B------:R-:W3:Y:S02]  /*7700*/  SYNCS.PHASECHK.TRANS64.TRYWAIT P0, [R2+URZ+0xc0], R0 ;  /* 0x0000c000020075a7 */ /* 0x000ee400080011ff */
[----:B---3--:R-:W-:Y:S05]  /*7710*/  @!P0 BRA `(.L_x_106) ;  /* 0x0000003000ec8947 */ /* 0x008fea0003800000 */
.L_x_105:
[----:B------:R-:W-:Y:S05]  /*7720*/  BSYNC B0 ;  /* 0x0000000000007941 */ /* 0x000fea0003800000 */
.L_x_104:
[----:B------:R-:W-:Y:S02]  /*7730*/  ISETP.NE.AND P0, PT, R59, RZ, PT ;  /* 0x000000ff3b00720c */ /* 0x000fe40003f05270 */
[----:B------:R-:W-:Y:S11]  /*7740*/  IADD3 R57, PT, PT, R57, 0x1, RZ ;  /* 0x0000000139397810 */ /* 0x000ff60007ffe0ff */
[----:B------:R4:W1:Y:S04]  /*7750*/  @P0 LDS.128 R48, [R6] ;  /* 0x0000000006300984 */ /* 0x0008680000000c00 */
[----:B------:R4:W1:Y:S04]  /*7760*/  @P0 LDS.128 R52, [R5+0x10] ;  /* 0x0000100005340984 */ /* 0x0008680000000c00 */
[----:B------:R4:W1:Y:S04]  /*7770*/  @P0 LDS.128 R60, [R4+0x20] ;  /* 0x00002000043c0984 */ /* 0x0008680000000c00 */
[----:B------:R4:W1:Y:S02]  /*7780*/  @P0 LDS.128 R68, [R3+0x30] ;  /* 0x0000300003440984 */ /* 0x0008640000000c00 */
.L_x_103:
[----:B------:R-:W-:Y:S05]  /*7790*/  BSYNC B1 ;  /* 0x0000000000017941 */ /* 0x000fea0003800000 */
.L_x_102:
[----:B---3--:R-:W-:Y:S05]  /*77a0*/  VIADD R0, R39, 0x20 ;  /* 0x0000002027007836 */ /* 0x008fea0000000000 */
[----:B------:R-:W-:Y:S04]  /*77b0*/  SHF.R.U32.HI R0, RZ, 0x15, R0 ;  /* 0x00000015ff007819 */ /* 0x000fe80000011600 */
[----:B------:R-:W-:Y:S11]  /*77c0*/  LOP3.LUT P0, RZ, R0, 0x3, R86, 0x48, !PT ;  /* 0x0000000300ff7812 */ /* 0x000ff60007804856 */
[----:B------:R-:W-:Y:S02]  /*77d0*/  @!UPT UIADD3 URZ, UPT, UPT, URZ, URZ, URZ ;  /* 0x000000fffffff290 */ /* 0x000fe4000fffe0ff */
[----:B------:R-:W-:Y:S05]  /*77e0*/  @!P0 BRA `(.L_x_107) ;  /* 0x0000000000408947 */ /* 0x000fea0003800000 */
[----:B------:R-:W3:Y:S01]  /*77f0*/  LDCU.64 UR8, c[0x4][0x70] ;  /* 0x01000e00ff0877ac */ /* 0x000ee20008000a00 */
[----:B----4-:R-:W-:Y:S01]  /*7800*/  MOV R3, 0x0 ;  /* 0x0000000000037802 */ /* 0x010fe20000000f00 */
[----:B------:R-:W-:Y:S02]  /*7810*/  HFMA2 R12, -RZ, RZ, 0, 5.9604644775390625e-08 ;  /* 0x00000001ff0c7431 */ /* 0x000fe400000001ff */
[----:B-1----:R-:W-:Y:S02]  /*7820*/  IMAD.MOV.U32 R8, RZ, RZ, 0x192 ;  /* 0x00000192ff087424 */ /* 0x002fe400078e00ff */
[----:B------:R-:W-:Y:S01]  /*7830*/  IMAD.MOV.U32 R13, RZ, RZ, RZ ;  /* 0x000000ffff0d7224 */ /* 0x000fe200078e00ff */
[----:B------:R-:W1:Y:S01]  /*7840*/  LDCU.64 UR6, c[0x4][0x78] ;  /* 0x01000f00ff0677ac */ /* 0x000e620008000a00 */
[----:B------:R-:W4:Y:S01]  /*7850*/  LDC.64 R2, c[0x4][R3] ;  /* 0x0100000003027b82 */ /* 0x000f220000000a00 */
[----:B------:R-:W5:Y:S01]  /*7860*/  LDCU.64 UR4, c[0x4][0x10] ;  /* 0x01000200ff0477ac */ /* 0x000f620008000a00 */
[----:B---3--:R-:W-:Y:S01]  /*7870*/  MOV R5, UR9 ;  /* 0x0000000900057c02 */ /* 0x008fe20008000f00 */
[----:B------:R-:W-:Y:S01]  /*7880*/  IMAD.U32 R4, RZ, RZ, UR8 ;  /* 0x00000008ff047e24 */ /* 0x000fe2000f8e00ff */
[----:B-1----:R-:W-:Y:S01]  /*7890*/  MOV R7, UR7 ;  /* 0x0000000700077c02 */ /* 0x002fe20008000f00 */
[----:B------:R-:W-:Y:S01]  /*78a0*/  IMAD.U32 R6, RZ, RZ, UR6 ;  /* 0x00000006ff067e24 */ /* 0x000fe2000f8e00ff */
[----:B-----5:R-:W-:Y:S01]  /*78b0*/  MOV R11, UR5 ;  /* 0x00000005000b7c02 */ /* 0x020fe20008000f00 */
[----:B------:R-:W-:Y:S02]  /*78c0*/  IMAD.U32 R10, RZ, RZ, UR4 ;  /* 0x00000004ff0a7e24 */ /* 0x000fe4000f8e00ff */
[----:B------:R-:W-:Y:S07]  /*78d0*/  LEPC R20, `(.L_x_107) ;  /* 0x000000001014794e */ /* 0x000fee0000000000 */
[----:B--2-4-:R-:W-:Y:S05]  /*78e0*/  CALL.ABS.NOINC R2 ;  /* 0x0000000002007343 */ /* 0x014fea0003c00000 */
.L_x_107:
[----:B-1--4-:R-:W-:Y:S01]  /*78f0*/  SHF.L.U32 R3, R48, 0x10, RZ ;  /* 0x0000001030037819 */ /* 0x012fe200000006ff */
[----:B------:R-:W-:Y:S05]  /*7900*/  WARPSYNC.ALL ;  /* 0x0000000000007948 */ /* 0x000fea0003800000 */
[----:B------:R-:W-:Y:S01]  /*7910*/  R2UR UR4, R39 ;  /* 0x00000000270472ca */ /* 0x000fe200000e0000 */
[----:B------:R-:W1:Y:S01]  /*7920*/  S2R R103, SR_CgaCtaId ;  /* 0x0000000000677919 */ /* 0x000e620000008800 */
[C---:B------:R-:W-:Y:S01]  /*7930*/  SHF.L.U32 R40, R50.reuse, 0x10, RZ ;  /* 0x0000001032287819 */ /* 0x040fe200000006ff */
[----:B------:R-:W-:Y:S01]  /*7940*/  BSSY.RECONVERGENT B0, `(.L_x_108) ;  /* 0x0000090000007945 */ /* 0x000fe20003800200 */
[----:B------:R-:W-:Y:S02]  /*7950*/  LOP3.LUT R42, R50, 0xffff0000, RZ, 0xc0, !PT ;  /* 0xffff0000322a7812 */ /* 0x000fe400078ec0ff */
[C---:B------:R-:W-:Y:S02]  /*7960*/  SHF.L.U32 R43, R51.reuse, 0x10, RZ ;  /* 0x00000010332b7819 */ /* 0x040fe400000006ff */
[----:B------:R-:W-:Y:S02]  /*7970*/  LOP3.LUT R44, R51, 0xffff0000, RZ, 0xc0, !PT ;  /* 0xffff0000332c7812 */ /* 0x000fe400078ec0ff */
[----:B------:R-:W-:Y:S02]  /*7980*/  ISETP.NE.AND P6, PT, R101, RZ, PT ;  /* 0x000000ff6500720c */ /* 0x000fe40003fc5270 */
[----:B------:R-:W-:Y:S01]  /*7990*/  ISETP.NE.AND P0, PT, R84, RZ, PT ;  /* 0x000000ff5400720c */ /* 0x000fe20003f05270 */
[----:B------:R-:W3:Y:S02]  /*79a0*/  LDTM.x32 R4, tmem[UR4+0x20] ;  /* 0x00002004000479ee */ /* 0x000ee400082c0000 */
[----:B---3--:R-:W-:Y:S01]  /*79b0*/  FMUL R0, R38, R4 ;  /* 0x0000000426007220 */ /* 0x008fe20000400000 */
[----:B------:R-:W-:Y:S01]  /*79c0*/  LOP3.LUT R4, R48, 0xffff0000, RZ, 0xc0, !PT ;  /* 0xffff000030047812 */ /* 0x000fe200078ec0ff */
[C---:B------:R-:W-:Y:S01]  /*79d0*/  FMUL R2, R38.reuse, R5 ;  /* 0x0000000526027220 */ /* 0x040fe20000400000 */
[----:B------:R-:W-:Y:S01]  /*79e0*/  SHF.L.U32 R5, R49, 0x10, RZ ;  /* 0x0000001031057819 */ /* 0x000fe200000006ff */
[C---:B------:R-:W-:Y:S01]  /*79f0*/  FFMA R0, R41.reuse, R3, R0 ;  /* 0x0000000329007223 */ /* 0x040fe20000000000 */
[C---:B------:R-:W-:Y:S01]  /*7a00*/  FMUL R3, R38.reuse, R6 ;  /* 0x0000000626037220 */ /* 0x040fe20000400000 */
[----:B------:R-:W-:Y:S01]  /*7a10*/  FFMA R2, R41, R4, R2 ;  /* 0x0000000429027223 */ /* 0x000fe20000000002 */
[----:B------:R-:W-:Y:S01]  /*7a20*/  LOP3.LUT R4, R49, 0xffff0000, RZ, 0xc0, !PT ;  /* 0xffff000031047812 */ /* 0x000fe200078ec0ff */
[C---:B------:R-:W-:Y:S01]  /*7a30*/  FMUL R7, R38.reuse, R7 ;  /* 0x0000000726077220 */ /* 0x040fe20000400000 */
[C---:B------:R-:W-:Y:S01]  /*7a40*/  FFMA R3, R41.reuse, R5, R3 ;  /* 0x0000000529037223 */ /* 0x040fe20000000003 */
[C---:B------:R-:W-:Y:S01]  /*7a50*/  FMUL R5, R38.reuse, R9 ;  /* 0x0000000926057220 */ /* 0x040fe20000400000 */
[C---:B------:R-:W-:Y:S01]  /*7a60*/  FMUL R6, R38.reuse, R10 ;  /* 0x0000000a26067220 */ /* 0x040fe20000400000 */
[----:B------:R-:W-:Y:S01]  /*7a70*/  FFMA R7, R41, R4, R7 ;  /* 0x0000000429077223 */ /* 0x000fe20000000007 */
[C---:B------:R-:W-:Y:S01]  /*7a80*/  FMUL R4, R38.reuse, R8 ;  /* 0x0000000826047220 */ /* 0x040fe20000400000 */
[C---:B------:R-:W-:Y:S01]  /*7a90*/  FMUL R11, R38.reuse, R11 ;  /* 0x0000000b260b7220 */ /* 0x040fe20000400000 */
[C---:B------:R-:W-:Y:S01]  /*7aa0*/  FMUL R8, R38.reuse, R19 ;  /* 0x0000001326087220 */ /* 0x040fe20000400000 */
[----:B------:R-:W-:Y:S01]  /*7ab0*/  FMUL R19, R38, R30 ;  /* 0x0000001e26137220 */ /* 0x000fe20000400000 */
[----:B------:R-:W-:Y:S01]  /*7ac0*/  F2FP.BF16.F32.PACK_AB R45, R7, R3 ;  /* 0x00000003072d723e */ /* 0x000fe200000010ff */
[C---:B------:R-:W-:Y:S01]  /*7ad0*/  FFMA R4, R41.reuse, R40, R4 ;  /* 0x0000002829047223 */ /* 0x040fe20000000004 */
[----:B------:R-:W-:Y:S01]  /*7ae0*/  SHF.L.U32 R40, R52, 0x10, RZ ;  /* 0x0000001034287819 */ /* 0x000fe200000006ff */
[C---:B------:R-:W-:Y:S01]  /*7af0*/  FFMA R5, R41.reuse, R42, R5 ;  /* 0x0000002a29057223 */ /* 0x040fe20000000005 */
[C---:B------:R-:W-:Y:S01]  /*7b00*/  FFMA R6, R41.reuse, R43, R6 ;  /* 0x0000002b29067223 */ /* 0x040fe20000000006 */
[----:B------:R-:W-:Y:S01]  /*7b10*/  FFMA R11, R41, R44, R11 ;  /* 0x0000002c290b7223 */ /* 0x000fe2000000000b */
[----:B------:R-:W-:Y:S01]  /*7b20*/  F2FP.BF16.F32.PACK_AB R44, R2, R0 ;  /* 0x00000000022c723e */ /* 0x000fe200000010ff */
[C---:B------:R-:W-:Y:S01]  /*7b30*/  FMUL R3, R38.reuse, R14 ;  /* 0x0000000e26037220 */ /* 0x040fe20000400000 */
[----:B------:R-:W-:Y:S01]  /*7b40*/  F2FP.BF16.F32.PACK_AB R46, R5, R4 ;  /* 0x00000004052e723e */ /* 0x000fe200000010ff */
[----:B------:R-:W-:Y:S01]  /*7b50*/  FMUL R14, R38, R25 ;  /* 0x00000019260e7220 */ /* 0x000fe20000400000 */
[----:B------:R-:W-:Y:S01]  /*7b60*/  LOP3.LUT R25, R52, 0xffff0000, RZ, 0xc0, !PT ;  /* 0xffff000034197812 */ /* 0x000fe200078ec0ff */
[C---:B------:R-:W-:Y:S01]  /*7b70*/  FMUL R0, R38.reuse, R12 ;  /* 0x0000000c26007220 */ /* 0x040fe20000400000 */
[----:B------:R-:W-:Y:S01]  /*7b80*/  F2FP.BF16.F32.PACK_AB R47, R11, R6 ;  /* 0x000000060b2f723e */ /* 0x000fe200000010ff */
[C---:B------:R-:W-:Y:S01]  /*7b90*/  FMUL R2, R38.reuse, R13 ;  /* 0x0000000d26027220 */ /* 0x040fe20000400000 */
[C---:B------:R-:W-:Y:S01]  /*7ba0*/  FMUL R4, R38.reuse, R15 ;  /* 0x0000000f26047220 */ /* 0x040fe20000400000 */
[----:B------:R-:W-:Y:S01]  /*7bb0*/  FMUL R15, R38, R26 ;  /* 0x0000001a260f7220 */ /* 0x000fe20000400000 */
[----:B------:R-:W-:Y:S01]  /*7bc0*/  SHF.L.U32 R26, R53, 0x10, RZ ;  /* 0x00000010351a7819 */ /* 0x000fe200000006ff */
[C---:B------:R-:W-:Y:S01]  /*7bd0*/  FFMA R0, R41.reuse, R40, R0 ;  /* 0x0000002829007223 */ /* 0x040fe20000000000 */
[----:B------:R-:W-:Y:S01]  /*7be0*/  FFMA R2, R41, R25, R2 ;  /* 0x0000001929027223 */ /* 0x000fe20000000002 */
[----:B------:R-:W-:Y:S01]  /*7bf0*/  SHF.L.U32 R25, R54, 0x10, RZ ;  /* 0x0000001036197819 */ /* 0x000fe200000006ff */
[C---:B------:R-:W-:Y:S01]  /*7c00*/  FMUL R5, R38.reuse, R16 ;  /* 0x0000001026057220 */ /* 0x040fe20000400000 */
[C---:B------:R-:W-:Y:S01]  /*7c10*/  FMUL R16, R38.reuse, R27 ;  /* 0x0000001b26107220 */ /* 0x040fe20000400000 */
[----:B------:R-:W-:Y:S01]  /*7c20*/  LOP3.LUT R27, R53, 0xffff0000, RZ, 0xc0, !PT ;  /* 0xffff0000351b7812 */ /* 0x000fe200078ec0ff */
[C---:B------:R-:W-:Y:S01]  /*7c30*/  FMUL R6, R38.reuse, R17 ;  /* 0x0000001126067220 */ /* 0x040fe20000400000 */
[----:B------:R-:W-:Y:S01]  /*7c40*/  FMUL R17, R38, R28 ;  /* 0x0000001c26117220 */ /* 0x000fe20000400000 */
[----:B------:R-:W-:Y:S01]  /*7c50*/  F2FP.BF16.F32.PACK_AB R28, R2, R0 ;  /* 0x00000000021c723e */ /* 0x000fe200000010ff */
[----:B------:R-:W-:Y:S01]  /*7c60*/  FFMA R3, R41, R26, R3 ;  /* 0x0000001a29037223 */ /* 0x000fe20000000003 */
[----:B------:R-:W-:Y:S01]  /*7c70*/  LOP3.LUT R26, R54, 0xffff0000, RZ, 0xc0, !PT ;  /* 0xffff0000361a7812 */ /* 0x000fe200078ec0ff */
[----:B------:R-:W-:Y:S01]  /*7c80*/  STS.128 [R82+0x2000], R44 ;  /* 0x0020002c52007388 */ /* 0x000fe20000000c00 */
[----:B------:R-:W-:Y:S01]  /*7c90*/  SHF.L.U32 R0, R55, 0x10, RZ ;  /* 0x0000001037007819 */ /* 0x000fe200000006ff */
[----:B------:R-:W-:Y:S01]  /*7ca0*/  FFMA R4, R41, R27, R4 ;  /* 0x0000001b29047223 */ /* 0x000fe20000000004 */
[----:B------:R-:W-:Y:S01]  /*7cb0*/  LOP3.LUT R2, R55, 0xffff0000, RZ, 0xc0, !PT ;  /* 0xffff000037027812 */ /* 0x000fe200078ec0ff */
[C---:B------:R-:W-:Y:S01]  /*7cc0*/  FMUL R7, R38.reuse, R18 ;  /* 0x0000001226077220 */ /* 0x040fe20000400000 */
[C---:B------:R-:W-:Y:S01]  /*7cd0*/  FFMA R5, R41.reuse, R25, R5 ;  /* 0x0000001929057223 */ /* 0x040fe20000000005 */
[C---:B------:R-:W-:Y:S01]  /*7ce0*/  FFMA R6, R41.reuse, R26, R6 ;  /* 0x0000001a29067223 */ /* 0x040fe20000000006 */
[----:B------:R-:W-:Y:S01]  /*7cf0*/  FMUL R18, R38, R29 ;  /* 0x0000001d26127220 */ /* 0x000fe20000400000 */
[----:B------:R-:W-:Y:S01]  /*7d00*/  F2FP.BF16.F32.PACK_AB R29, R4, R3 ;  /* 0x00000003041d723e */ /* 0x000fe200000010ff */
[C---:B------:R-:W-:Y:S01]  /*7d10*/  FFMA R7, R41.reuse, R0, R7 ;  /* 0x0000000029077223 */ /* 0x040fe20000000007 */
[C---:B------:R-:W-:Y:S01]  /*7d20*/  SHF.L.U32 R0, R60.reuse, 0x10, RZ ;  /* 0x000000103c007819 */ /* 0x040fe200000006ff */
[----:B------:R-:W-:Y:S01]  /*7d30*/  FFMA R8, R41, R2, R8 ;  /* 0x0000000229087223 */ /* 0x000fe20000000008 */
[----:B------:R-:W-:Y:S01]  /*7d40*/  LOP3.LUT R3, R60, 0xffff0000, RZ, 0xc0, !PT ;  /* 0xffff00003c037812 */ /* 0x000fe200078ec0ff */
[C---:B------:R-:W-:Y:S01]  /*7d50*/  FMUL R9, R38.reuse, R20 ;  /* 0x0000001426097220 */ /* 0x040fe20000400000 */
[----:B------:R-:W-:Y:S01]  /*7d60*/  SHF.L.U32 R2, R61, 0x10, RZ ;  /* 0x000000103d027819 */ /* 0x000fe200000006ff */
[----:B------:R-:W-:Y:S01]  /*7d70*/  FMUL R10, R38, R21 ;  /* 0x00000015260a7220 */ /* 0x000fe20000400000 */
[----:B------:R-:W-:Y:S01]  /*7d80*/  F2FP.BF16.F32.PACK_AB R30, R6, R5 ;  /* 0x00000005061e723e */ /* 0x000fe200000010ff */
[----:B------:R-:W-:Y:S01]  /*7d90*/  FMUL R11, R38, R22 ;  /* 0x00000016260b7220 */ /* 0x000fe20000400000 */
[----:B------:R-:W-:Y:S01]  /*7da0*/  SHF.L.U32 R4, R71, 0x10, RZ ;  /* 0x0000001047047819 */ /* 0x000fe200000006ff */
[----:B------:R-:W-:Y:S01]  /*7db0*/  FFMA R9, R41, R0, R9 ;  /* 0x0000000029097223 */ /* 0x000fe20000000009 */
[----:B------:R-:W-:Y:S01]  /*7dc0*/  LOP3.LUT R0, R61, 0xffff0000, RZ, 0xc0, !PT ;  /* 0xffff00003d007812 */ /* 0x000fe200078ec0ff */
[----:B------:R-:W-:Y:S01]  /*7dd0*/  FFMA R10, R41, R3, R10 ;  /* 0x00000003290a7223 */ /* 0x000fe2000000000a */
[----:B------:R-:W-:Y:S01]  /*7de0*/  SHF.L.U32 R3, R63, 0x10, RZ ;  /* 0x000000103f037819 */ /* 0x000fe200000006ff */
[----:B------:R-:W-:Y:S01]  /*7df0*/  FFMA R11, R41, R2, R11 ;  /* 0x00000002290b7223 */ /* 0x000fe2000000000b */
[----:B------:R-:W-:Y:S01]  /*7e00*/  SHF.L.U32 R2, R62, 0x10, RZ ;  /* 0x000000103e027819 */ /* 0x000fe200000006ff */
[C---:B------:R-:W-:Y:S01]  /*7e10*/  FMUL R12, R38.reuse, R23 ;  /* 0x00000017260c7220 */ /* 0x040fe20000400000 */
[----:B------:R-:W-:Y:S01]  /*7e20*/  LOP3.LUT R5, R71, 0xffff0000, RZ, 0xc0, !PT ;  /* 0xffff000047057812 */ /* 0x000fe200078ec0ff */
[C---:B------:R-:W-:Y:S01]  /*7e30*/  FMUL R13, R38.reuse, R24 ;  /* 0x00000018260d7220 */ /* 0x040fe20000400000 */
[----:B------:R-:W-:Y:S01]  /*7e40*/  FMUL R20, R38, R31 ;  /* 0x0000001f26147220 */ /* 0x000fe20000400000 */
[----:B------:R-:W-:Y:S01]  /*7e50*/  F2FP.BF16.F32.PACK_AB R31, R8, R7 ;  /* 0x00000007081f723e */ /* 0x000fe200000010ff */
[C---:B------:R-:W-:Y:S01]  /*7e60*/  FFMA R12, R41.reuse, R0, R12 ;  /* 0x00000000290c7223 */ /* 0x040fe2000000000c */
[----:B------:R-:W-:Y:S01]  /*7e70*/  LOP3.LUT R0, R62, 0xffff0000, RZ, 0xc0, !PT ;  /* 0xffff00003e007812 */ /* 0x000fe200078ec0ff */
[----:B------:R-:W-:Y:S01]  /*7e80*/  FFMA R13, R41, R2, R13 ;  /* 0x00000002290d7223 */ /* 0x000fe2000000000d */
[----:B------:R-:W-:Y:S01]  /*7e90*/  LOP3.LUT R2, R63, 0xffff0000, RZ, 0xc0, !PT ;  /* 0xffff00003f027812 */ /* 0x000fe200078ec0ff */
[----:B------:R-:W-:Y:S01]  /*7ea0*/  FMUL R21, R38, R32 ;  /* 0x0000002026157220 */ /* 0x000fe20000400000 */
[----:B------:R-:W-:Y:S01]  /*7eb0*/  F2FP.BF16.F32.PACK_AB R8, R10, R9 ;  /* 0x000000090a08723e */ /* 0x000fe200000010ff */
[C---:B------:R-:W-:Y:S01]  /*7ec0*/  FFMA R14, R41.reuse, R0, R14 ;  /* 0x00000000290e7223 */ /* 0x040fe2000000000e */
[----:B------:R-:W-:Y:S01]  /*7ed0*/  SHF.L.U32 R0, R68, 0x10, RZ ;  /* 0x0000001044007819 */ /* 0x000fe200000006ff */
[----:B------:R-:W-:Y:S01]  /*7ee0*/  STS.128 [R95+0x2010], R28 ;  /* 0x0020101c5f007388 */ /* 0x000fe20000000c00 */
[----:B------:R-:W-:Y:S01]  /*7ef0*/  F2FP.BF16.F32.PACK_AB R9, R12, R11 ;  /* 0x0000000b0c09723e */ /* 0x000fe200000010ff */
[----:B------:R-:W-:Y:S01]  /*7f00*/  FFMA R15, R41, R3, R15 ;  /* 0x00000003290f7223 */ /* 0x000fe2000000000f */
[----:B------:R-:W-:Y:S01]  /*7f10*/  SHF.L.U32 R3, R69, 0x10, RZ ;  /* 0x0000001045037819 */ /* 0x000fe200000006ff */
[C---:B------:R-:W-:Y:S01]  /*7f20*/  FFMA R16, R41.reuse, R2, R16 ;  /* 0x0000000229107223 */ /* 0x040fe20000000010 */
[----:B------:R-:W-:Y:S01]  /*7f30*/  LOP3.LUT R2, R68, 0xffff0000, RZ, 0xc0, !PT ;  /* 0xffff000044027812 */ /* 0x000fe200078ec0ff */
[----:B------:R-:W-:Y:S01]  /*7f40*/  FFMA R17, R41, R0, R17 ;  /* 0x0000000029117223 */ /* 0x000fe20000000011 */
[----:B------:R-:W-:Y:S01]  /*7f50*/  LOP3.LUT R0, R69, 0xffff0000, RZ, 0xc0, !PT ;  /* 0xffff000045007812 */ /* 0x000fe200078ec0ff */
[C---:B------:R-:W-:Y:S01]  /*7f60*/  FMUL R22, R38.reuse, R33 ;  /* 0x0000002126167220 */ /* 0x040fe20000400000 */
[----:B------:R-:W-:Y:S01]  /*7f70*/  FMUL R23, R38, R34 ;  /* 0x0000002226177220 */ /* 0x000fe20000400000 */
[C---:B------:R-:W-:Y:S01]  /*7f80*/  FFMA R18, R41.reuse, R2, R18 ;  /* 0x0000000229127223 */ /* 0x040fe20000000012 */
[C---:B------:R-:W-:Y:S01]  /*7f90*/  FFMA R19, R41.reuse, R3, R19 ;  /* 0x0000000329137223 */ /* 0x040fe20000000013 */
[C---:B------:R-:W-:Y:S01]  /*7fa0*/  SHF.L.U32 R2, R70.reuse, 0x10, RZ ;  /* 0x0000001046027819 */ /* 0x040fe200000006ff */
[C---:B------:R-:W-:Y:S01]  /*7fb0*/  FFMA R20, R41.reuse, R0, R20 ;  /* 0x0000000029147223 */ /* 0x040fe20000000014 */
[----:B------:R-:W-:Y:S01]  /*7fc0*/  LOP3.LUT R3, R70, 0xffff0000, RZ, 0xc0, !PT ;  /* 0xffff000046037812 */ /* 0x000fe200078ec0ff */
[----:B------:R-:W-:Y:S01]  /*7fd0*/  FMUL R24, R38, R35 ;  /* 0x0000002326187220 */ /* 0x000fe20000400000 */
[----:B------:R-:W-:Y:S01]  /*7fe0*/  F2FP.BF16.F32.PACK_AB R10, R14, R13 ;  /* 0x0000000d0e0a723e */ /* 0x000fe200000010ff */
[C---:B------:R-:W-:Y:S01]  /*7ff0*/  FFMA R21, R41.reuse, R2, R21 ;  /* 0x0000000229157223 */ /* 0x040fe20000000015 */
[----:B------:R-:W-:Y:S01]  /*8000*/  F2FP.BF16.F32.PACK_AB R11, R16, R15 ;  /* 0x0000000f100b723e */ /* 0x000fe200000010ff */
[C---:B------:R-:W-:Y:S01]  /*8010*/  FFMA R22, R41.reuse, R3, R22 ;  /* 0x0000000329167223 */ /* 0x040fe20000000016 */
[C---:B------:R-:W-:Y:S01]  /*8020*/  FFMA R23, R41.reuse, R4, R23 ;  /* 0x0000000429177223 */ /* 0x040fe20000000017 */
[----:B------:R-:W-:Y:S01]  /*8030*/  FFMA R24, R41, R5, R24 ;  /* 0x0000000529187223 */ /* 0x000fe20000000018 */
[----:B------:R-:W-:Y:S01]  /*8040*/  F2FP.BF16.F32.PACK_AB R4, R18, R17 ;  /* 0x000000111204723e */ /* 0x000fe200000010ff */
[----:B------:R-:W-:Y:S01]  /*8050*/  STS.128 [R94+0x2020], R8 ;  /* 0x002020085e007388 */ /* 0x000fe20000000c00 */
[----:B------:R-:W-:Y:S02]  /*8060*/  F2FP.BF16.F32.PACK_AB R5, R20, R19 ;  /* 0x000000131405723e */ /* 0x000fe400000010ff */
[----:B------:R-:W-:Y:S02]  /*8070*/  F2FP.BF16.F32.PACK_AB R6, R22, R21 ;  /* 0x000000151606723e */ /* 0x000fe400000010ff */
[----:B------:R-:W-:Y:S02]  /*8080*/  F2FP.BF16.F32.PACK_AB R7, R24, R23 ;  /* 0x000000171807723e */ /* 0x000fe400000010ff */
[----:B------:R-:W-:Y:S02]  /*8090*/  MOV R0, UR50 ;  /* 0x0000003200007c02 */ /* 0x000fe40008000f00 */
[----:B------:R-:W-:Y:S01]  /*80a0*/  @P6 SHF.L.U32 R2, R81, 0x1f, RZ ;  /* 0x0000001f51026819 */ /* 0x000fe200000006ff */
[----:B------:R3:W-:Y:S01]  /*80b0*/  STS.128 [R102+0x2030], R4 ;  /* 0x0020300466007388 */ /* 0x0007e20000000c00 */
[----:B------:R-:W-:Y:S04]  /*80c0*/  @P6 LEA R0, R0, UR49, 0x3 ;  /* 0x0000003100006c11 */ /* 0x000fe8000f8e18ff */
[----:B------:R-:W-:Y:S01]  /*80d0*/  @P6 IADD3 R0, PT, PT, R0, 0xe0, RZ ;  /* 0x000000e000006810 */ /* 0x000fe20007ffe0ff */
[----:B------:R-:W-:Y:S01]  /*80e0*/  @!PT LDS RZ, [RZ] ;  /* 0x00000000fffff984 */ /* 0x000fe20000000800 */
[----:B------:R-:W-:Y:S01]  /*80f0*/  @!PT LDS RZ, [RZ] ;  /* 0x00000000fffff984 */ /* 0x000fe20000000800 */
[----:B------:R-:W-:Y:S01]  /*8100*/  @!PT LDS RZ, [RZ] ;  /* 0x00000000fffff984 */ /* 0x000fe20000000800 */
[----:B------:R-:W-:Y:S01]  /*8110*/  @!PT LDS RZ, [RZ] ;  /* 0x00000000fffff984 */ /* 0x000fe20000000800 */
[----:B------:R4:W-:Y:S06]  /*8120*/  MEMBAR.ALL.CTA ;  /* 0x0000000000007992 */ /* 0x0009ec0000008000 */
[----:B----4-:R-:W4:Y:S01]  /*8130*/  FENCE.VIEW.ASYNC.S ;  /* 0x00000000000073c6 */ /* 0x010f220000000000 */
[----:B-1----:R-:W-:Y:S02]  /*8140*/  @P6 PRMT R0, R103, 0x654, R0 ;  /* 0x0000065467006816 */ /* 0x002fe40000000000 */
[----:B---3--:R-:W-:Y:S01]  /*8150*/  LEA R6, R57, UR49, 0x3 ;  /* 0x0000003139067c11 */ /* 0x008fe2000f8e18ff */
[----:B----4-:R-:W-:Y:S06]  /*8160*/  BAR.SYNC.DEFER_BLOCKING 0x1, 0x80 ;  /* 0x0042000000007b1d */ /* 0x010fec0000010000 */
[----:B------:R-:W-:Y:S05]  /*8170*/  @P0 BRA `(.L_x_109) ;  /* 0x0000000000300947 */ /* 0x000fea0003800000 */
[----:B------:R-:W1:Y:S01]  /*8180*/  LDCU.64 UR6, c[0x0][0x348] ;  /* 0x00006900ff0677ac */ /* 0x000e620008000a00 */
[----:B------:R-:W-:Y:S02]  /*8190*/  R2UR UR10, R99 ;  /* 0x00000000630a72ca */ /* 0x000fe400000e0000 */
[----:B------:R-:W-:Y:S01]  /*81a0*/  R2UR UR11, R98 ;  /* 0x00000000620b72ca */ /* 0x000fe200000e0000 */
[----:B------:R-:W-:Y:S01]  /*81b0*/  UIADD3 UR9, UPT, UPT, UR41, 0x20, URZ ;  /* 0x0000002029097890 */ /* 0x000fe2000fffe0ff */
[----:B------:R-:W-:Y:S01]  /*81c0*/  R2UR UR12, R96 ;  /* 0x00000000600c72ca */ /* 0x000fe200000e0000 */
[----:B------:R-:W-:Y:S01]  /*81d0*/  UIADD3 UR8, UPT, UPT, UR49, 0x2200, URZ ;  /* 0x0000220031087890 */ /* 0x000fe2000fffe0ff */
[----:B------:R-:W-:Y:S01]  /*81e0*/  R2UR UR13, R97 ;  /* 0x00000000610d72ca */ /* 0x000fe200000e0000 */
[----:B-1----:R-:W-:Y:S04]  /*81f0*/  UIADD3 UR4, UP0, UPT, UR6, 0x780, URZ ;  /* 0x0000078006047890 */ /* 0x002fe8000ff1e0ff */
[----:B------:R-:W-:Y:S09]  /*8200*/  UIADD3.X UR5, UPT, UPT, URZ, UR7, URZ, UP0, !UPT ;  /* 0x00000007ff057290 */ /* 0x000ff200087fe4ff */
[----:B------:R1:W-:Y:S01]  /*8210*/  UTMASTG.5D.IM2COL [UR8], [UR4] ;  /* 0x00000008040073b5 */ /* 0x0003e20008060000 */
[----:B------:R0:W-:Y:S01]  /*8220*/  UTMACMDFLUSH ;  /* 0x00000000000079b7 */ /* 0x0001e20000000000 */
[----:B-1----:R-:W-:Y:S04]  /*8230*/  DEPBAR.LE SB0, 0x1 ;  /* 0x000080400000791a */ /* 0x002fe80000000000 */
.L_x_109:
[----:B------:R-:W-:Y:S05]  /*8240*/  BSYNC.RECONVERGENT B0 ;  /* 0x0000000000007941 */ /* 0x000fea0003800200 */
.L_x_108:
[----:B------:R-:W-:Y:S01]  /*8250*/  BAR.SYNC.DEFER_BLOCKING 0x1, 0x80 ;  /* 0x0042000000007b1d */ /* 0x000fe20000010000 */
[----:B------:R-:W-:Y:S04]  /*8260*/  UIADD3 UR4, UPT, UPT, UR50, 0x1, URZ ;  /* 0x0000000132047890 */ /* 0x000fe8000fffe0ff */
[----:B------:R-:W-:Y:S04]  /*8270*/  UISETP.NE.AND UP0, UPT, UR4, 0x4, UPT ;  /* 0x000000040400788c */ /* 0x000fe8000bf05270 */
[----:B------:R-:W-:Y:S01]  /*8280*/  USEL UR40, UR4, URZ, UP0 ;  /* 0x000000ff04287287 */ /* 0x000fe20008000000 */
[----:B------:R1:W-:Y:S01]  /*8290*/  @P6 SYNCS.ARRIVE.TRANS64.RED.A1T0 RZ, [R0+URZ], RZ ;  /* 0x000000ff00ff69a7 */ /* 0x0003e200081004ff */
[----:B------:R-:W-:Y:S01]  /*82a0*/  BSSY B1, `(.L_x_110) ;  /* 0x0000017000017945 */ /* 0x000fe20003800000 */
[----:B------:R-:W3:Y:S02]  /*82b0*/  @P6 SYNCS.PHASECHK.TRANS64.TRYWAIT P0, [R6+URZ+0xc0], R2 ;  /* 0x0000c002060065a7 */ /* 0x000ee400080011ff */
[----:B---3--:R-:W-:Y:S01]  /*82c0*/  @P6 SEL R58, RZ, 0x1, !P0 ;  /* 0x00000001ff3a6807 */ /* 0x008fe20004000000 */
[----:B-1----:R-:W-:Y:S06]  /*82d0*/  @!P6 BRA `(.L_x_111) ;  /* 0x00000000004ce947 */ /* 0x002fec0003800000 */
        /* <DEDUP_REMOVED lines=9> */
[----:B------:R-:W-:Y:S04]  /*8370*/  SHF.L.U32 R5, R81, 0x1f, RZ ;  /* 0x0000001f51057819 */ /* 0x000fe800000006ff */
[----:B------:R-:W1:Y:S02]  /*8380*/  SYNCS.PHASECHK.TRANS64.TRYWAIT P0, [R6+URZ+0xc0], R5 ;  /* 0x0000c005060075a7 */ /* 0x000e6400080011ff */
[----:B-1----:R-:W-:Y:S05]  /*8390*/  @!P0 BRA `(.L_x_114) ;  /* 0x0000002400e08947 */ /* 0x002fea0003800000 */
.L_x_113:
[----:B------:R-:W-:Y:S05]  /*83a0*/  BSYNC B0 ;  /* 0x0000000000007941 */ /* 0x000fea0003800000 */
.L_x_112:
[----:B------:R-:W-:Y:S02]  /*83b0*/  ISETP.NE.AND P0, PT, R59, RZ, PT ;  /* 0x000000ff3b00720c */ /* 0x000fe40003f05270 */
[----:B------:R-:W-:Y:S11]  /*83c0*/  IADD3 R57, PT, PT, R57, 0x1, RZ ;  /* 0x0000000139397810 */ /* 0x000ff60007ffe0ff */
[----:B------:R3:W4:Y:S04]  /*83d0*/  @P0 LDS.128 R48, [R4] ;  /* 0x0000000004300984 */ /* 0x0007280000000c00 */
[----:B------:R3:W1:Y:S04]  /*83e0*/  @P0 LDS.128 R52, [R3+0x10] ;  /* 0x0000100003340984 */ /* 0x0006680000000c00 */
[----:B------:R3:W1:Y:S04]  /*83f0*/  @P0 LDS.128 R60, [R2+0x20] ;  /* 0x00002000023c0984 */ /* 0x0006680000000c00 */
[----:B------:R3:W1:Y:S02]  /*8400*/  @P0 LDS.128 R68, [R0+0x30] ;  /* 0x0000300000440984 */ /* 0x0006640000000c00 */
.L_x_111:
[----:B------:R-:W-:Y:S05]  /*8410*/  BSYNC B1 ;  /* 0x0000000000017941 */ /* 0x000fea0003800000 */
.L_x_110:
[----:B---3--:R-:W-:Y:S05]  /*8420*/  VIADD R0, R39, 0x40 ;  /* 0x0000004027007836 */ /* 0x008fea0000000000 */
[----:B------:R-:W-:Y:S04]  /*8430*/  SHF.R.U32.HI R0, RZ, 0x15, R0 ;  /* 0x00000015ff007819 */ /* 0x000fe80000011600 */
[----:B------:R-:W-:Y:S11]  /*8440*/  LOP3.LUT P0, RZ, R0, 0x3, R86, 0x48, !PT ;  /* 0x0000000300ff7812 */ /* 0x000ff60007804856 */
[----:B------:R-:W-:Y:S02]  /*8450*/  @!UPT UIADD3 URZ, UPT, UPT, URZ, URZ, URZ ;  /* 0x000000fffffff290 */ /* 0x000fe4000fffe0ff */
[----:B------:R-:W-:Y:S05]  /*8460*/  @!P0 BRA `(.L_x_115) ;  /* 0x0000000000408947 */ /* 0x000fea0003800000 */
[----:B------:R-:W1:Y:S01]  /*8470*/  LDCU.64 UR8, c[0x4][0x70] ;  /* 0x01000e00ff0877ac */ /* 0x000e620008000a00 */
[----:B------:R-:W-:Y:S01]  /*8480*/  MOV R3, 0x0 ;  /* 0x0000000000037802 */ /* 0x000fe20000000f00 */
[----:B------:R-:W-:Y:S02]  /*8490*/  HFMA2 R12, -RZ, RZ, 0, 5.9604644775390625e-08 ;  /* 0x00000001ff0c7431 */ /* 0x000fe400000001ff */
[----:B------:R-:W-:Y:S02]  /*84a0*/  IMAD.MOV.U32 R8, RZ, RZ, 0x192 ;  /* 0x00000192ff087424 */ /* 0x000fe400078e00ff */
[----:B------:R-:W-:Y:S01]  /*84b0*/  IMAD.MOV.U32 R13, RZ, RZ, RZ ;  /* 0x000000ffff0d7224 */ /* 0x000fe200078e00ff */
[----:B------:R-:W3:Y:S01]  /*84c0*/  LDCU.64 UR6, c[0x4][0x78] ;  /* 0x01000f00ff0677ac */ /* 0x000ee20008000a00 */
[----:B------:R-:W2:Y:S01]  /*84d0*/  LDC.64 R2, c[0x4][R3] ;  /* 0x0100000003027b82 */ /* 0x000ea20000000a00 */
[----:B------:R-:W5:Y:S01]  /*84e0*/  LDCU.64 UR4, c[0x4][0x10] ;  /* 0x01000200ff0477ac */ /* 0x000f620008000a00 */
[----:B-1----:R-:W-:Y:S01]  /*84f0*/  MOV R5, UR9 ;  /* 0x0000000900057c02 */ /* 0x002fe20008000f00 */
[----:B------:R-:W-:Y:S01]  /*8500*/  IMAD.U32 R4, RZ, RZ, UR8 ;  /* 0x00000008ff047e24 */ /* 0x000fe2000f8e00ff */
[----:B---3--:R-:W-:Y:S01]  /*8510*/  MOV R7, UR7 ;  /* 0x0000000700077c02 */ /* 0x008fe20008000f00 */
[----:B------:R-:W-:Y:S01]  /*8520*/  IMAD.U32 R6, RZ, RZ, UR6 ;  /* 0x00000006ff067e24 */ /* 0x000fe2000f8e00ff */
[----:B-----5:R-:W-:Y:S01]  /*8530*/  MOV R11, UR5 ;  /* 0x00000005000b7c02 */ /* 0x020fe20008000f00 */
[----:B------:R-:W-:Y:S02]  /*8540*/  IMAD.U32 R10, RZ, RZ, UR4 ;  /* 0x00000004ff0a7e24 */ /* 0x000fe4000f8e00ff */
[----:B------:R-:W-:Y:S07]  /*8550*/  LEPC R20, `(.L_x_115) ;  /* 0x000000001014794e */ /* 0x000fee0000000000 */
[----:B--2-4-:R-:W-:Y:S05]  /*8560*/  CALL.ABS.NOINC R2 ;  /* 0x0000000002007343 */ /* 0x014fea0003c00000 */
.L_x_115:
[C---:B----4-:R-:W-:Y:S01]  /*8570*/  SHF.L.U32 R40, R48.reuse, 0x10, RZ ;  /* 0x0000001030287819 */ /* 0x050fe200000006ff */
[----:B------:R-:W-:Y:S05]  /*8580*/  WARPSYNC.ALL ;  /* 0x0000000000007948 */ /* 0x000fea0003800000 */
[----:B------:R-:W-:Y:S01]  /*8590*/  R2UR UR4, R39 ;  /* 0x00000000270472ca */ /* 0x000fe200000e0000 */
[----:B------:R-:W-:Y:S01]  /*85a0*/  BSSY.RECONVERGENT B0, `(.L_x_116) ;  /* 0x0000091000007945 */ /* 0x000fe20003800200 */
[----:B------:R-:W-:Y:S02]  /*85b0*/  LOP3.LUT R42, R48, 0xffff0000, RZ, 0xc0, !PT ;  /* 0xffff0000302a7812 */ /* 0x000fe400078ec0ff */
[----:B------:R-:W-:Y:S02]  /*85c0*/  SHF.L.U32 R43, R49, 0x10, RZ ;  /* 0x00000010312b7819 */ /* 0x000fe400000006ff */
[----:B------:R-:W-:Y:S02]  /*85d0*/  ISETP.NE.AND P6, PT, R101, RZ, PT ;  /* 0x000000ff6500720c */ /* 0x000fe40003fc5270 */
[----:B------:R-:W-:Y:S05]  /*85e0*/  ISETP.NE.AND P0, PT, R84, RZ, PT ;  /* 0x000000ff5400720c */ /* 0x000fea0003f05270 */
[----:B-1----:R-:W1:Y:S02]  /*85f0*/  LDTM.x32 R4, tmem[UR4+0x40] ;  /* 0x00004004000479ee */ /* 0x002e6400082c0000 */
[C---:B-1----:R-:W-:Y:S01]  /*8600*/  FMUL R0, R38.reuse, R4 ;  /* 0x0000000426007220 */ /* 0x042fe20000400000 */
[C---:B------:R-:W-:Y:S01]  /*8610*/  FMUL R4, R38.reuse, R8 ;  /* 0x0000000826047220 */ /* 0x040fe20000400000 */
        /* <DEDUP_REMOVED lines=14> */
[----:B------:R-:W-:Y:S01]  /*8700*/  FFMA R0, R41, R40, R0 ;  /* 0x0000002829007223 */ /* 0x000fe20000000000 */
[----:B------:R-:W-:Y:S01]  /*8710*/  SHF.L.U32 R40, R51, 0x10, RZ ;  /* 0x0000001033287819 */ /* 0x000fe200000006ff */
[C---:B------:R-:W-:Y:S01]  /*8720*/  FMUL R18, R38.reuse, R22 ;  /* 0x0000001626127220 */ /* 0x040fe20000400000 */
[C---:B------:R-:W-:Y:S01]  /*8730*/  FMUL R21, R38.reuse, R25 ;  /* 0x0000001926157220 */ /* 0x040fe20000400000 */
[C---:B------:R-:W-:Y:S01]  /*8740*/  FMUL R28, R38.reuse, R32 ;  /* 0x00000020261c7220 */ /* 0x040fe20000400000 */
[----:B------:R-:W-:Y:S01]  /*8750*/  LOP3.LUT R32, R49, 0xffff0000, RZ, 0xc0, !PT ;  /* 0xffff000031207812 */ /* 0x000fe200078ec0ff */
[----:B------:R-:W-:Y:S01]  /*8760*/  FFMA R2, R41, R42, R2 ;  /* 0x0000002a29027223 */ /* 0x000fe20000000002 */
[----:B------:R-:W-:Y:S01]  /*8770*/  LOP3.LUT R42, R51, 0xffff0000, RZ, 0xc0, !PT ;  /* 0xffff0000332a7812 */ /* 0x000fe200078ec0ff */
[C---:B------:R-:W-:Y:S01]  /*8780*/  FMUL R22, R38.reuse, R26 ;  /* 0x0000001a26167220 */ /* 0x040fe20000400000 */
[C---:B------:R-:W-:Y:S01]  /*8790*/  FMUL R25, R38.reuse, R29 ;  /* 0x0000001d26197220 */ /* 0x040fe20000400000 */
[----:B------:R-:W-:Y:S01]  /*87a0*/  FMUL R7, R38, R7 ;  /* 0x0000000726077220 */ /* 0x000fe20000400000 */
[----:B------:R-:W-:Y:S01]  /*87b0*/  F2FP.BF16.F32.PACK_AB R44, R2, R0 ;  /* 0x00000000022c723e */ /* 0x000fe200000010ff */
[----:B------:R-:W-:Y:S01]  /*87c0*/  FMUL R26, R38, R30 ;  /* 0x0000001e261a7220 */ /* 0x000fe20000400000 */
[----:B------:R-:W-:Y:S01]  /*87d0*/  SHF.L.U32 R0, R52, 0x10, RZ ;  /* 0x0000001034007819 */ /* 0x000fe200000006ff */
[----:B------:R-:W-:Y:S01]  /*87e0*/  FMUL R29, R38, R33 ;  /* 0x00000021261d7220 */ /* 0x000fe20000400000 */
[----:B------:R-:W-:Y:S01]  /*87f0*/  SHF.L.U32 R33, R50, 0x10, RZ ;  /* 0x0000001032217819 */ /* 0x000fe200000006ff */
[----:B------:R-:W-:Y:S01]  /*8800*/  FMUL R30, R38, R34 ;  /* 0x00000022261e7220 */ /* 0x000fe20000400000 */
[----:B------:R-:W-:Y:S01]  /*8810*/  LOP3.LUT R34, R50, 0xffff0000, RZ, 0xc0, !PT ;  /* 0xffff000032227812 */ /* 0x000fe200078ec0ff */
[C---:B------:R-:W-:Y:S01]  /*8820*/  FFMA R3, R41.reuse, R43, R3 ;  /* 0x0000002b29037223 */ /* 0x040fe20000000003 */
[----:B------:R-:W-:Y:S01]  /*8830*/  LOP3.LUT R2, R52, 0xffff0000, RZ, 0xc0, !PT ;  /* 0xffff000034027812 */ /* 0x000fe200078ec0ff */
[C---:B------:R-:W-:Y:S01]  /*8840*/  FFMA R7, R41.reuse, R32, R7 ;  /* 0x0000002029077223 */ /* 0x040fe20000000007 */
[C---:B------:R-:W-:Y:S01]  /*8850*/  FMUL R11, R38.reuse, R11 ;  /* 0x0000000b260b7220 */ /* 0x040fe20000400000 */
[C---:B------:R-:W-:Y:S01]  /*8860*/  FFMA R4, R41.reuse, R33, R4 ;  /* 0x0000002129047223 */ /* 0x040fe20000000004 */
[C---:B------:R-:W-:Y:S01]  /*8870*/  FFMA R5, R41.reuse, R34, R5 ;  /* 0x0000002229057223 */ /* 0x040fe20000000005 */
[----:B------:R-:W-:Y:S01]  /*8880*/  FFMA R6, R41, R40, R6 ;  /* 0x0000002829067223 */ /* 0x000fe20000000006 */
[----:B------:R-:W-:Y:S01]  /*8890*/  F2FP.BF16.F32.PACK_AB R45, R7, R3 ;  /* 0x00000003072d723e */ /* 0x000fe200000010ff */
[----:B------:R-:W-:Y:S01]  /*88a0*/  FFMA R11, R41, R42, R11 ;  /* 0x0000002a290b7223 */ /* 0x000fe2000000000b */
[----:B------:R-:W-:Y:S01]  /*88b0*/  SHF.L.U32 R3, R53, 0x10, RZ ;  /* 0x0000001035037819 */ /* 0x000fe200000006ff */
[----:B------:R-:W-:Y:S01]  /*88c0*/  FFMA R8, R41, R0, R8 ;  /* 0x0000000029087223 */ /* 0x000fe20000000008 */
[----:B------:R-:W-:Y:S01]  /*88d0*/  LOP3.LUT R0, R53, 0xffff0000, RZ, 0xc0, !PT ;  /* 0xffff000035007812 */ /* 0x000fe200078ec0ff */
[----:B------:R-:W-:Y:S01]  /*88e0*/  FMUL R15, R38, R15 ;  /* 0x0000000f260f7220 */ /* 0x000fe20000400000 */
[----:B------:R-:W-:Y:S01]  /*88f0*/  F2FP.BF16.F32.PACK_AB R46, R5, R4 ;  /* 0x00000004052e723e */ /* 0x000fe200000010ff */
[C---:B------:R-:W-:Y:S01]  /*8900*/  FFMA R9, R41.reuse, R2, R9 ;  /* 0x0000000229097223 */ /* 0x040fe20000000009 */
[C---:B------:R-:W-:Y:S01]  /*8910*/  SHF.L.U32 R2, R54.reuse, 0x10, RZ ;  /* 0x0000001036027819 */ /* 0x040fe200000006ff */
[----:B------:R-:W-:Y:S01]  /*8920*/  FFMA R10, R41, R3, R10 ;  /* 0x00000003290a7223 */ /* 0x000fe2000000000a */
[----:B------:R-:W-:Y:S01]  /*8930*/  SHF.L.U32 R3, R55, 0x10, RZ ;  /* 0x0000001037037819 */ /* 0x000fe200000006ff */
[C---:B------:R-:W-:Y:S01]  /*8940*/  FFMA R15, R41.reuse, R0, R15 ;  /* 0x00000000290f7223 */ /* 0x040fe2000000000f */
[----:B------:R-:W-:Y:S01]  /*8950*/  LOP3.LUT R0, R54, 0xffff0000, RZ, 0xc0, !PT ;  /* 0xffff000036007812 */ /* 0x000fe200078ec0ff */
[----:B------:R-:W-:Y:S01]  /*8960*/  FFMA R12, R41, R2, R12 ;  /* 0x00000002290c7223 */ /* 0x000fe2000000000c */
[----:B------:R-:W-:Y:S01]  /*8970*/  SHF.L.U32 R2, R60, 0x10, RZ ;  /* 0x000000103c027819 */ /* 0x000fe200000006ff */
[----:B------:R-:W-:Y:S01]  /*8980*/  FMUL R19, R38, R19 ;  /* 0x0000001326137220 */ /* 0x000fe20000400000 */
[----:B------:R-:W-:Y:S01]  /*8990*/  F2FP.BF16.F32.PACK_AB R47, R11, R6 ;  /* 0x000000060b2f723e */ /* 0x000fe200000010ff */
[----:B------:R-:W-:Y:S01]  /*89a0*/  FFMA R13, R41, R0, R13 ;  /* 0x00000000290d7223 */ /* 0x000fe2000000000d */
[----:B------:R-:W-:Y:S01]  /*89b0*/  LOP3.LUT R0, R55, 0xffff0000, RZ, 0xc0, !PT ;  /* 0xffff000037007812 */ /* 0x000fe200078ec0ff */
[----:B------:R-:W-:Y:S01]  /*89c0*/  FFMA R14, R41, R3, R14 ;  /* 0x00000003290e7223 */ /* 0x000fe2000000000e */
[----:B------:R-:W-:Y:S01]  /*89d0*/  LOP3.LUT R3, R60, 0xffff0000, RZ, 0xc0, !PT ;  /* 0xffff00003c037812 */ /* 0x000fe200078ec0ff */
[----:B------:R-:W-:Y:S01]  /*89e0*/  FMUL R23, R38, R23 ;  /* 0x0000001726177220 */ /* 0x000fe20000400000 */
[----:B------:R-:W-:Y:S01]  /*89f0*/  F2FP.BF16.F32.PACK_AB R8, R9, R8 ;  /* 0x000000080908723e */ /* 0x000fe200000010ff */
[----:B------:R-:W-:Y:S01]  /*8a00*/  FFMA R19, R41, R0, R19 ;  /* 0x0000000029137223 */ /* 0x000fe20000000013 */
[----:B------:R-:W-:Y:S01]  /*8a10*/  SHF.L.U32 R0, R61, 0x10, RZ ;  /* 0x000000103d007819 */ /* 0x000fe200000006ff */
[----:B------:R-:W-:Y:S01]  /*8a20*/  FFMA R16, R41, R2, R16 ;  /* 0x0000000229107223 */ /* 0x000fe20000000010 */
[----:B------:R-:W-:Y:S01]  /*8a30*/  LOP3.LUT R2, R61, 0xffff0000, RZ, 0xc0, !PT ;  /* 0xffff00003d027812 */ /* 0x000fe200078ec0ff */
[----:B------:R-:W-:Y:S01]  /*8a40*/  FFMA R17, R41, R3, R17 ;  /* 0x0000000329117223 */ /* 0x000fe20000000011 */
[----:B------:R-:W-:Y:S01]  /*8a50*/  SHF.L.U32 R3, R63, 0x10, RZ ;  /* 0x000000103f037819 */ /* 0x000fe200000006ff */
[C---:B------:R-:W-:Y:S01]  /*8a60*/  FFMA R18, R41.reuse, R0, R18 ;  /* 0x0000000029127223 */ /* 0x040fe20000000012 */
[C---:B------:R-:W-:Y:S01]  /*8a70*/  SHF.L.U32 R0, R62.reuse, 0x10, RZ ;  /* 0x000000103e007819 */ /* 0x040fe200000006ff */
[----:B------:R-:W-:Y:S01]  /*8a80*/  FFMA R23, R41, R2, R23 ;  /* 0x0000000229177223 */ /* 0x000fe20000000017 */
[----:B------:R-:W-:Y:S01]  /*8a90*/  LOP3.LUT R2, R62, 0xffff0000, RZ, 0xc0, !PT ;  /* 0xffff00003e027812 */ /* 0x000fe200078ec0ff */
[----:B------:R-:W-:Y:S01]  /*8aa0*/  FMUL R27, R38, R27 ;  /* 0x0000001b261b7220 */ /* 0x000fe20000400000 */
[----:B------:R-:W-:Y:S01]  /*8ab0*/  F2FP.BF16.F32.PACK_AB R9, R15, R10 ;  /* 0x0000000a0f09723e */ /* 0x000fe200000010ff */
[----:B------:R-:W-:Y:S01]  /*8ac0*/  FFMA R20, R41, R0, R20 ;  /* 0x0000000029147223 */ /* 0x000fe20000000014 */
[----:B------:R-:W-:Y:S01]  /*8ad0*/  LOP3.LUT R0, R63, 0xffff0000, RZ, 0xc0, !PT ;  /* 0xffff00003f007812 */ /* 0x000fe200078ec0ff */
[C---:B------:R-:W-:Y:S01]  /*8ae0*/  FFMA R21, R41.reuse, R2, R21 ;  /* 0x0000000229157223 */ /* 0x040fe20000000015 */
[C---:B------:R-:W-:Y:S01]  /*8af0*/  SHF.L.U32 R2, R68.reuse, 0x10, RZ ;  /* 0x0000001044027819 */ /* 0x040fe200000006ff */
[----:B------:R-:W-:Y:S01]  /*8b00*/  FFMA R22, R41, R3, R22 ;  /* 0x0000000329167223 */ /* 0x000fe20000000016 */
[----:B------:R-:W-:Y:S01]  /*8b10*/  SHF.L.U32 R3, R69, 0x10, RZ ;  /* 0x0000001045037819 */ /* 0x000fe200000006ff */
[----:B------:R1:W-:Y:S01]  /*8b20*/  STS.128 [R82+0x4000], R44 ;  /* 0x0040002c52007388 */ /* 0x0003e20000000c00 */
[----:B------:R-:W-:Y:S01]  /*8b30*/  F2FP.BF16.F32.PACK_AB R10, R13, R12 ;  /* 0x0000000c0d0a723e */ /* 0x000fe200000010ff */
[C---:B------:R-:W-:Y:S01]  /*8b40*/  FFMA R27, R41.reuse, R0, R27 ;  /* 0x00000000291b7223 */ /* 0x040fe2000000001b */
[----:B------:R-:W-:Y:S01]  /*8b50*/  LOP3.LUT R0, R68, 0xffff0000, RZ, 0xc0, !PT ;  /* 0xffff000044007812 */ /* 0x000fe200078ec0ff */
[----:B------:R-:W-:Y:S01]  /*8b60*/  FFMA R24, R41, R2, R24 ;  /* 0x0000000229187223 */ /* 0x000fe20000000018 */
[----:B------:R-:W-:Y:S01]  /*8b70*/  F2FP.BF16.F32.PACK_AB R11, R19, R14 ;  /* 0x0000000e130b723e */ /* 0x000fe200000010ff */
[----:B------:R-:W-:Y:S01]  /*8b80*/  FMUL R31, R38, R31 ;  /* 0x0000001f261f7220 */ /* 0x000fe20000400000 */
[C---:B------:R-:W-:Y:S01]  /*8b90*/  SHF.L.U32 R2, R70.reuse, 0x10, RZ ;  /* 0x0000001046027819 */ /* 0x040fe200000006ff */
[----:B------:R-:W-:Y:S01]  /*8ba0*/  FFMA R25, R41, R0, R25 ;  /* 0x0000000029197223 */ /* 0x000fe20000000019 */
[----:B------:R-:W-:Y:S01]  /*8bb0*/  LOP3.LUT R0, R69, 0xffff0000, RZ, 0xc0, !PT ;  /* 0xffff000045007812 */ /* 0x000fe200078ec0ff */
[----:B------:R1:W-:Y:S01]  /*8bc0*/  STS.128 [R95+0x4010], R8 ;  /* 0x004010085f007388 */ /* 0x0003e20000000c00 */
[----:B------:R-:W-:Y:S01]  /*8bd0*/  SHF.L.U32 R4, R71, 0x10, RZ ;  /* 0x0000001047047819 */ /* 0x000fe200000006ff */
[C---:B------:R-:W-:Y:S01]  /*8be0*/  FFMA R26, R41.reuse, R3, R26 ;  /* 0x00000003291a7223 */ /* 0x040fe2000000001a */
[----:B------:R-:W-:Y:S01]  /*8bf0*/  LOP3.LUT R3, R70, 0xffff0000, RZ, 0xc0, !PT ;  /* 0xffff000046037812 */ /* 0x000fe200078ec0ff */
[----:B------:R-:W-:Y:S01]  /*8c00*/  FFMA R31, R41, R0, R31 ;  /* 0x00000000291f7223 */ /* 0x000fe2000000001f */
[----:B------:R-:W-:Y:S01]  /*8c10*/  F2FP.BF16.F32.PACK_AB R16, R17, R16 ;  /* 0x000000101110723e */ /* 0x000fe200000010ff */
[----:B------:R-:W-:Y:S01]  /*8c20*/  FMUL R35, R38, R35 ;  /* 0x0000002326237220 */ /* 0x000fe20000400000 */
[----:B------:R-:W-:Y:S01]  /*8c30*/  LOP3.LUT R5, R71, 0xffff0000, RZ, 0xc0, !PT ;  /* 0xffff000047057812 */ /* 0x000fe200078ec0ff */
[----:B------:R-:W-:Y:S01]  /*8c40*/  FFMA R28, R41, R2, R28 ;  /* 0x00000002291c7223 */ /* 0x000fe2000000001c */
[----:B------:R-:W-:Y:S01]  /*8c50*/  F2FP.BF16.F32.PACK_AB R17, R23, R18 ;  /* 0x000000121711723e */ /* 0x000fe200000010ff */
[----:B------:R-:W-:Y:S01]  /*8c60*/  FFMA R29, R41, R3, R29 ;  /* 0x00000003291d7223 */ /* 0x000fe2000000001d */
[----:B------:R-:W-:Y:S01]  /*8c70*/  F2FP.BF16.F32.PACK_AB R18, R21, R20 ;  /* 0x000000141512723e */ /* 0x000fe200000010ff */
[----:B------:R-:W-:Y:S01]  /*8c80*/  FFMA R30, R41, R4, R30 ;  /* 0x00000004291e7223 */ /* 0x000fe2000000001e */
[----:B------:R-:W-:Y:S01]  /*8c90*/  F2FP.BF16.F32.PACK_AB R19, R27, R22 ;  /* 0x000000161b13723e */ /* 0x000fe200000010ff */
[----:B------:R-:W-:Y:S01]  /*8ca0*/  FFMA R35, R41, R5, R35 ;  /* 0x0000000529237223 */ /* 0x000fe20000000023 */
[----:B------:R-:W-:Y:S02]  /*8cb0*/  F2FP.BF16.F32.PACK_AB R24, R25, R24 ;  /* 0x000000181918723e */ /* 0x000fe400000010ff */
[----:B------:R-:W-:Y:S01]  /*8cc0*/  F2FP.BF16.F32.PACK_AB R25, R31, R26 ;  /* 0x0000001a1f19723e */ /* 0x000fe200000010ff */
[----:B------:R1:W-:Y:S01]  /*8cd0*/  STS.128 [R94+0x4020], R16 ;  /* 0x004020105e007388 */ /* 0x0003e20000000c00 */
[----:B------:R-:W-:Y:S02]  /*8ce0*/  F2FP.BF16.F32.PACK_AB R26, R29, R28 ;  /* 0x0000001c1d1a723e */ /* 0x000fe400000010ff */
[----:B------:R-:W-:Y:S02]  /*8cf0*/  F2FP.BF16.F32.PACK_AB R27, R35, R30 ;  /* 0x0000001e231b723e */ /* 0x000fe400000010ff */
[----:B------:R-:W-:Y:S02]  /*8d00*/  MOV R0, UR40 ;  /* 0x0000002800007c02 */ /* 0x000fe40008000f00 */
[----:B------:R-:W-:Y:S01]  /*8d10*/  LEA R2, R57, UR49, 0x3 ;  /* 0x0000003139027c11 */ /* 0x000fe2000f8e18ff */
[----:B------:R1:W-:Y:S01]  /*8d20*/  STS.128 [R102+0x4030], R24 ;  /* 0x0040301866007388 */ /* 0x0003e20000000c00 */
[----:B------:R-:W-:Y:S02]  /*8d30*/  @P6 LEA R0, R0, UR49, 0x3 ;  /* 0x0000003100006c11 */ /* 0x000fe4000f8e18ff */
[----:B------:R-:W-:Y:S02]  /*8d40*/  @P6 SHF.L.U32 R3, R81, 0x1f, RZ ;  /* 0x0000001f51036819 */ /* 0x000fe400000006ff */
[----:B------:R-:W-:Y:S01]  /*8d50*/  @P6 IADD3 R0, PT, PT, R0, 0xe0, RZ ;  /* 0x000000e000006810 */ /* 0x000fe20007ffe0ff */
[----:B------:R-:W-:Y:S01]  /*8d60*/  @!PT LDS RZ, [RZ] ;  /* 0x00000000fffff984 */ /* 0x000fe20000000800 */
[----:B------:R-:W-:Y:S01]  /*8d70*/  @!PT LDS RZ, [RZ] ;  /* 0x00000000fffff984 */ /* 0x000fe20000000800 */
[----:B------:R-:W-:Y:S01]  /*8d80*/  @!PT LDS RZ, [RZ] ;  /* 0x00000000fffff984 */ /* 0x000fe20000000800 */
[----:B------:R-:W-:Y:S01]  /*8d90*/  @!PT LDS RZ, [RZ] ;  /* 0x00000000fffff984 */ /* 0x000fe20000000800 */
[----:B------:R3:W-:Y:S06]  /*8da0*/  MEMBAR.ALL.CTA ;  /* 0x0000000000007992 */ /* 0x0007ec0000008000 */
[----:B---3--:R-:W3:Y:S01]  /*8db0*/  FENCE.VIEW.ASYNC.S ;  /* 0x00000000000073c6 */ /* 0x008ee20000000000 */
[----:B------:R-:W-:Y:S01]  /*8dc0*/  @P6 PRMT R0, R103, 0x654, R0 ;  /* 0x0000065467006816 */ /* 0x000fe20000000000 */
[----:B---3--:R-:W-:Y:S06]  /*8dd0*/  BAR.SYNC.DEFER_BLOCKING 0x1, 0x80 ;  /* 0x0042000000007b1d */ /* 0x008fec0000010000 */
[----:B------:R-:W-:Y:S05]  /*8de0*/  @P0 BRA `(.L_x_117) ;  /* 0x0000000000300947 */ /* 0x000fea0003800000 */
[----:B------:R-:W3:Y:S01]  /*8df0*/  LDCU.64 UR6, c[0x0][0x348] ;  /* 0x00006900ff0677ac */ /* 0x000ee20008000a00 */
[----:B------:R-:W-:Y:S02]  /*8e00*/  R2UR UR10, R99 ;  /* 0x00000000630a72ca */ /* 0x000fe400000e0000 */
[----:B------:R-:W-:Y:S01]  /*8e10*/  R2UR UR11, R98 ;  /* 0x00000000620b72ca */ /* 0x000fe200000e0000 */
[----:B------:R-:W-:Y:S01]  /*8e20*/  UIADD3 UR9, UPT, UPT, UR41, 0x40, URZ ;  /* 0x0000004029097890 */ /* 0x000fe2000fffe0ff */
[----:B------:R-:W-:Y:S01]  /*8e30*/  R2UR UR12, R96 ;  /* 0x00000000600c72ca */ /* 0x000fe200000e0000 */
[----:B------:R-:W-:Y:S01]  /*8e40*/  UIADD3 UR8, UPT, UPT, UR49, 0x4200, URZ ;  /* 0x0000420031087890 */ /* 0x000fe2000fffe0ff */
[----:B------:R-:W-:Y:S01]  /*8e50*/  R2UR UR13, R97 ;  /* 0x00000000610d72ca */ /* 0x000fe200000e0000 */
[----:B---3--:R-:W-:Y:S04]  /*8e60*/  UIADD3 UR4, UP0, UPT, UR6, 0x780, URZ ;  /* 0x0000078006047890 */ /* 0x008fe8000ff1e0ff */
[----:B------:R-:W-:Y:S09]  /*8e70*/  UIADD3.X UR5, UPT, UPT, URZ, UR7, URZ, UP0, !UPT ;  /* 0x00000007ff057290 */ /* 0x000ff200087fe4ff */
[----:B------:R3:W-:Y:S01]  /*8e80*/  UTMASTG.5D.IM2COL [UR8], [UR4] ;  /* 0x00000008040073b5 */ /* 0x0007e20008060000 */
[----:B------:R0:W-:Y:S01]  /*8e90*/  UTMACMDFLUSH ;  /* 0x00000000000079b7 */ /* 0x0001e20000000000 */
[----:B---3--:R-:W-:Y:S04]  /*8ea0*/  DEPBAR.LE SB0, 0x1 ;  /* 0x000080400000791a */ /* 0x008fe80000000000 */
.L_x_117:
[----:B------:R-:W-:Y:S05]  /*8eb0*/  BSYNC.RECONVERGENT B0 ;  /* 0x0000000000007941 */ /* 0x000fea0003800200 */
.L_x_116:
[----:B------:R-:W-:Y:S01]  /*8ec0*/  BAR.SYNC.DEFER_BLOCKING 0x1, 0x80 ;  /* 0x0042000000007b1d */ /* 0x000fe20000010000 */
[----:B------:R-:W-:Y:S04]  /*8ed0*/  UIADD3 UR4, UPT, UPT, UR40, 0x1, URZ ;  /* 0x0000000128047890 */ /* 0x000fe8000fffe0ff */
[----:B------:R-:W-:Y:S04]  /*8ee0*/  UISETP.NE.AND UP0, UPT, UR4, 0x4, UPT ;  /* 0x000000040400788c */ /* 0x000fe8000bf05270 */
[----:B------:R-:W-:Y:S01]  /*8ef0*/  USEL UR50, UR4, URZ, UP0 ;  /* 0x000000ff04327287 */ /* 0x000fe20008000000 */
[----:B------:R3:W-:Y:S01]  /*8f00*/  @P6 SYNCS.ARRIVE.TRANS64.RED.A1T0 RZ, [R0+URZ], RZ ;  /* 0x000000ff00ff69a7 */ /* 0x0007e200081004ff */
[----:B------:R-:W-:Y:S01]  /*8f10*/  BSSY B1, `(.L_x_118) ;  /* 0x0000017000017945 */ /* 0x000fe20003800000 */
[----:B------:R-:W4:Y:S02]  /*8f20*/  @P6 SYNCS.PHASECHK.TRANS64.TRYWAIT P0, [R2+URZ+0xc0], R3 ;  /* 0x0000c003020065a7 */ /* 0x000f2400080011ff */
[----:B----4-:R-:W-:Y:S01]  /*8f30*/  @P6 SEL R58, RZ, 0x1, !P0 ;  /* 0x00000001ff3a6807 */ /* 0x010fe20004000000 */
[----:B---3--:R-:W-:Y:S06]  /*8f40*/  @!P6 BRA `(.L_x_119) ;  /* 0x00000000004ce947 */ /* 0x008fec0003800000 */
        /* <DEDUP_REMOVED lines=10> */
[----:B------:R-:W3:Y:S02]  /*8ff0*/  SYNCS.PHASECHK.TRANS64.TRYWAIT P0, [R2+URZ+0xc0], R5 ;  /* 0x0000c005020075a7 */ /* 0x000ee400080011ff */
[----:B---3--:R-:W-:Y:S05]  /*9000*/  @!P0 BRA `(.L_x_122) ;  /* 0x0000001800d88947 */ /* 0x008fea0003800000 */
.L_x_121:
[----:B------:R-:W-:Y:S05]  /*9010*/  BSYNC B0 ;  /* 0x0000000000007941 */ /* 0x000fea0003800000 */
.L_x_120:
[----:B------:R-:W-:Y:S11]  /*9020*/  ISETP.NE.AND P0, PT, R59, RZ, PT ;  /* 0x000000ff3b00720c */ /* 0x000ff60003f05270 */
[----:B------:R-:W-:Y:S02]  /*9030*/  @!UPT UIADD3 URZ, UPT, UPT, URZ, URZ, URZ ;  /* 0x000000fffffff290 */ /* 0x000fe4000fffe0ff */
[----:B------:R4:W1:Y:S04]  /*9040*/  @P0 LDS.128 R48, [R4] ;  /* 0x0000000004300984 */ /* 0x0008680000000c00 */
[----:B------:R4:W1:Y:S04]  /*9050*/  @P0 LDS.128 R52, [R3+0x10] ;  /* 0x0000100003340984 */ /* 0x0008680000000c00 */
[----:B------:R4:W1:Y:S04]  /*9060*/  @P0 LDS.128 R60, [R0+0x20] ;  /* 0x00002000003c0984 */ /* 0x0008680000000c00 */
[----:B------:R4:W1:Y:S02]  /*9070*/  @P0 LDS.128 R68, [R57+0x30] ;  /* 0x0000300039440984 */ /* 0x0008640000000c00 */
.L_x_119:
[----:B------:R-:W-:Y:S05]  /*9080*/  BSYNC B1 ;  /* 0x0000000000017941 */ /* 0x000fea0003800000 */
.L_x_118:
[----:B----4-:R-:W-:Y:S05]  /*9090*/  VIADD R0, R39, 0x60 ;  /* 0x0000006027007836 */ /* 0x010fea0000000000 */
[----:B------:R-:W-:Y:S04]  /*90a0*/  SHF.R.U32.HI R0, RZ, 0x15, R0 ;  /* 0x00000015ff007819 */ /* 0x000fe80000011600 */
[----:B------:R-:W-:Y:S11]  /*90b0*/  LOP3.LUT P0, RZ, R0, 0x3, R86, 0x48, !PT ;  /* 0x0000000300ff7812 */ /* 0x000ff60007804856 */
[----:B------:R-:W-:Y:S02]  /*90c0*/  @!UPT UIADD3 URZ, UPT, UPT, URZ, URZ, URZ ;  /* 0x000000fffffff290 */ /* 0x000fe4000fffe0ff */
[----:B------:R-:W-:Y:S05]  /*90d0*/  @!P0 BRA `(.L_x_123) ;  /* 0x0000000000408947 */ /* 0x000fea0003800000 */
[----:B------:R-:W4:Y:S01]  /*90e0*/  LDCU.64 UR8, c[0x4][0x70] ;  /* 0x01000e00ff0877ac */ /* 0x000f220008000a00 */
[----:B------:R-:W-:Y:S01]  /*90f0*/  MOV R3, 0x0 ;  /* 0x0000000000037802 */ /* 0x000fe20000000f00 */
[----:B------:R-:W-:Y:S02]  /*9100*/  HFMA2 R12, -RZ, RZ, 0, 5.9604644775390625e-08 ;  /* 0x00000001ff0c7431 */ /* 0x000fe400000001ff */
[----:B-1----:R-:W-:Y:S02]  /*9110*/  IMAD.MOV.U32 R8, RZ, RZ, 0x192 ;  /* 0x00000192ff087424 */ /* 0x002fe400078e00ff */
[----:B------:R-:W-:Y:S01]  /*9120*/  IMAD.MOV.U32 R13, RZ, RZ, RZ ;  /* 0x000000ffff0d7224 */ /* 0x000fe200078e00ff */
[----:B------:R-:W1:Y:S01]  /*9130*/  LDCU.64 UR6, c[0x4][0x78] ;  /* 0x01000f00ff0677ac */ /* 0x000e620008000a00 */
[----:B---3--:R-:W3:Y:S01]  /*9140*/  LDC.64 R2, c[0x4][R3] ;  /* 0x0100000003027b82 */ /* 0x008ee20000000a00 */
[----:B------:R-:W5:Y:S01]  /*9150*/  LDCU.64 UR4, c[0x4][0x10] ;  /* 0x01000200ff0477ac */ /* 0x000f620008000a00 */
[----:B----4-:R-:W-:Y:S01]  /*9160*/  MOV R5, UR9 ;  /* 0x0000000900057c02 */ /* 0x010fe20008000f00 */
[----:B------:R-:W-:Y:S01]  /*9170*/  IMAD.U32 R4, RZ, RZ, UR8 ;  /* 0x00000008ff047e24 */ /* 0x000fe2000f8e00ff */
[----:B-1----:R-:W-:Y:S01]  /*9180*/  MOV R7, UR7 ;  /* 0x0000000700077c02 */ /* 0x002fe20008000f00 */
[----:B------:R-:W-:Y:S01]  /*9190*/  IMAD.U32 R6, RZ, RZ, UR6 ;  /* 0x00000006ff067e24 */ /* 0x000fe2000f8e00ff */
[----:B-----5:R-:W-:Y:S01]  /*91a0*/  MOV R11, UR5 ;  /* 0x00000005000b7c02 */ /* 0x020fe20008000f00 */
[----:B------:R-:W-:Y:S02]  /*91b0*/  IMAD.U32 R10, RZ, RZ, UR4 ;  /* 0x00000004ff0a7e24 */ /* 0x000fe4000f8e00ff */
[----:B------:R-:W-:Y:S07]  /*91c0*/  LEPC R20, `(.L_x_123) ;  /* 0x000000001014794e */ /* 0x000fee0000000000 */
[----:B--23--:R-:W-:Y:S05]  /*91d0*/  CALL.ABS.NOINC R2 ;  /* 0x0000000002007343 */ /* 0x00cfea0003c00000 */
.L_x_123:
[----:B------:R-:W-:Y:S01]  /*91e0*/  ISETP.NE.AND P0, PT, R84, RZ, PT ;  /* 0x000000ff5400720c */ /* 0x000fe20003f05270 */
[----:B------:R-:W-:Y:S05]  /*91f0*/  WARPSYNC.ALL ;  /* 0x0000000000007948 */ /* 0x000fea0003800000 */
[----:B------:R-:W-:Y:S01]  /*9200*/  R2UR UR4, R39 ;  /* 0x00000000270472ca */ /* 0x000fe200000e0000 */
[----:B------:R-:W4:Y:S01]  /*9210*/  S2UR UR6, SR_CgaCtaId ;  /* 0x00000000000679c3 */ /* 0x000f220000008800 */
[----:B------:R-:W-:Y:S01]  /*9220*/  R2UR UR5, R56 ;  /* 0x00000000380572ca */ /* 0x000fe200000e0000 */
[----:B------:R-:W-:Y:S01]  /*9230*/  BSSY.RECONVERGENT B0, `(.L_x_124) ;  /* 0x000008e000007945 */ /* 0x000fe20003800200 */
[C---:B-1----:R-:W-:Y:S02]  /*9240*/  SHF.L.U32 R0, R48.reuse, 0x10, RZ ;  /* 0x0000001030007819 */ /* 0x042fe400000006ff */
[----:B---3--:R-:W-:Y:S02]  /*9250*/  LOP3.LUT R2, R48, 0xffff0000, RZ, 0xc0, !PT ;  /* 0xffff000030027812 */ /* 0x008fe400078ec0ff */
[C---:B------:R-:W-:Y:S02]  /*9260*/  SHF.L.U32 R3, R49.reuse, 0x10, RZ ;  /* 0x0000001031037819 */ /* 0x040fe400000006ff */
[----:B------:R-:W-:Y:S02]  /*9270*/  LOP3.LUT R39, R49, 0xffff0000, RZ, 0xc0, !PT ;  /* 0xffff000031277812 */ /* 0x000fe400078ec0ff */
[C---:B------:R-:W-:Y:S01]  /*9280*/  SHF.L.U32 R40, R50.reuse, 0x10, RZ ;  /* 0x0000001032287819 */ /* 0x040fe200000006ff */
[----:B------:R-:W1:Y:S01]  /*9290*/  LDTM.x32 R4, tmem[UR4+0x60] ;  /* 0x00006004000479ee */ /* 0x000e6200082c0000 */
[----:B------:R-:W-:Y:S01]  /*92a0*/  LOP3.LUT R42, R50, 0xffff0000, RZ, 0xc0, !PT ;  /* 0xffff0000322a7812 */ /* 0x000fe200078ec0ff */
[----:B------:R-:W-:Y:S01]  /*92b0*/  NOP ;  /* 0x0000000000007918 */ /* 0x000fe20000000000 */
[C---:B------:R-:W-:Y:S01]  /*92c0*/  SHF.L.U32 R43, R51.reuse, 0x10, RZ ;  /* 0x00000010332b7819 */ /* 0x040fe200000006ff */
[----:B------:R-:W-:Y:S01]  /*92d0*/  UIADD3 UR4, UPT, UPT, UR5, 0x130, URZ ;  /* 0x0000013005047890 */ /* 0x000fe2000fffe0ff */
[----:B------:R-:W-:Y:S02]  /*92e0*/  LOP3.LUT R44, R51, 0xffff0000, RZ, 0xc0, !PT ;  /* 0xffff0000332c7812 */ /* 0x000fe400078ec0ff */
[C---:B------:R-:W-:Y:S02]  /*92f0*/  SHF.L.U32 R45, R52.reuse, 0x10, RZ ;  /* 0x00000010342d7819 */ /* 0x040fe400000006ff */
[----:B------:R-:W-:Y:S02]  /*9300*/  LOP3.LUT R46, R52, 0xffff0000, RZ, 0xc0, !PT ;  /* 0xffff0000342e7812 */ /* 0x000fe400078ec0ff */
[C---:B------:R-:W-:Y:S02]  /*9310*/  SHF.L.U32 R47, R53.reuse, 0x10, RZ ;  /* 0x00000010352f7819 */ /* 0x040fe400000006ff */
[----:B------:R-:W-:Y:S02]  /*9320*/  LOP3.LUT R48, R53, 0xffff0000, RZ, 0xc0, !PT ;  /* 0xffff000035307812 */ /* 0x000fe400078ec0ff */
[C---:B------:R-:W-:Y:S02]  /*9330*/  SHF.L.U32 R49, R54.reuse, 0x10, RZ ;  /* 0x0000001036317819 */ /* 0x040fe400000006ff */
[----:B------:R-:W-:Y:S02]  /*9340*/  LOP3.LUT R50, R54, 0xffff0000, RZ, 0xc0, !PT ;  /* 0xffff000036327812 */ /* 0x000fe400078ec0ff */
[C---:B------:R-:W-:Y:S02]  /*9350*/  SHF.L.U32 R51, R55.reuse, 0x10, RZ ;  /* 0x0000001037337819 */ /* 0x040fe400000006ff */
[----:B------:R-:W-:Y:S02]  /*9360*/  LOP3.LUT R52, R55, 0xffff0000, RZ, 0xc0, !PT ;  /* 0xffff000037347812 */ /* 0x000fe400078ec0ff */
[----:B------:R-:W-:Y:S01]  /*9370*/  SHF.L.U32 R53, R60, 0x10, RZ ;  /* 0x000000103c357819 */ /* 0x000fe200000006ff */
[----:B----4-:R-:W-:Y:S01]  /*9380*/  UPRMT UR4, UR6, 0x654, UR4 ;  /* 0x0000065406047896 */ /* 0x010fe20008000004 */
[C---:B-1----:R-:W-:Y:S01]  /*9390*/  FMUL R4, R38.reuse, R4 ;  /* 0x0000000426047220 */ /* 0x042fe20000400000 */
[C---:B------:R-:W-:Y:S01]  /*93a0*/  FMUL R5, R38.reuse, R5 ;  /* 0x0000000526057220 */ /* 0x040fe20000400000 */
[----:B------:R-:W-:Y:S01]  /*93b0*/  FMUL R6, R38, R6 ;  /* 0x0000000626067220 */ /* 0x000fe20000400000 */
[----:B------:R-:W-:Y:S01]  /*93c0*/  LOP3.LUT R54, R60, 0xffff0000, RZ, 0xc0, !PT ;  /* 0xffff00003c367812 */ /* 0x000fe200078ec0ff */
[C---:B------:R-:W-:Y:S01]  /*93d0*/  FFMA R4, R41.reuse, R0, R4 ;  /* 0x0000000029047223 */ /* 0x040fe20000000004 */
[----:B------:R-:W-:Y:S01]  /*93e0*/  FFMA R5, R41, R2, R5 ;  /* 0x0000000229057223 */ /* 0x000fe20000000005 */
[----:B------:R-:W-:Y:S01]  /*93f0*/  SHF.L.U32 R55, R61, 0x10, RZ ;  /* 0x000000103d377819 */ /* 0x000fe200000006ff */
[----:B------:R-:W-:Y:S01]  /*9400*/  FFMA R6, R41, R3, R6 ;  /* 0x0000000329067223 */ /* 0x000fe20000000006 */
[----:B------:R-:W-:Y:S01]  /*9410*/  SYNCS.ARRIVE.TRANS64.RED.A1T0 RZ, [UR4], RZ ;  /* 0x000000ffffff79a7 */ /* 0x000fe20008100404 */
[C---:B------:R-:W-:Y:S01]  /*9420*/  FMUL R7, R38.reuse, R7 ;  /* 0x0000000726077220 */ /* 0x040fe20000400000 */
[----:B------:R-:W-:Y:S01]  /*9430*/  F2FP.BF16.F32.PACK_AB R4, R5, R4 ;  /* 0x000000040504723e */ /* 0x000fe200000010ff */
[C---:B------:R-:W-:Y:S01]  /*9440*/  FMUL R8, R38.reuse, R8 ;  /* 0x0000000826087220 */ /* 0x040fe20000400000 */
[----:B------:R-:W-:Y:S01]  /*9450*/  FMUL R9, R38, R9 ;  /* 0x0000000926097220 */ /* 0x000fe20000400000 */
[----:B------:R-:W-:Y:S01]  /*9460*/  LOP3.LUT R56, R61, 0xffff0000, RZ, 0xc0, !PT ;  /* 0xffff00003d387812 */ /* 0x000fe200078ec0ff */
[C---:B------:R-:W-:Y:S01]  /*9470*/  FFMA R7, R41.reuse, R39, R7 ;  /* 0x0000002729077223 */ /* 0x040fe20000000007 */
[C---:B------:R-:W-:Y:S01]  /*9480*/  FFMA R8, R41.reuse, R40, R8 ;  /* 0x0000002829087223 */ /* 0x040fe20000000008 */
[----:B------:R-:W-:Y:S01]  /*9490*/  SHF.L.U32 R57, R62, 0x10, RZ ;  /* 0x000000103e397819 */ /* 0x000fe200000006ff */
[----:B------:R-:W-:Y:S01]  /*94a0*/  FFMA R9, R41, R42, R9 ;  /* 0x0000002a29097223 */ /* 0x000fe20000000009 */
[C---:B------:R-:W-:Y:S01]  /*94b0*/  FMUL R0, R38.reuse, R10 ;  /* 0x0000000a26007220 */ /* 0x040fe20000400000 */
[----:B------:R-:W-:Y:S01]  /*94c0*/  F2FP.BF16.F32.PACK_AB R5, R7, R6 ;  /* 0x000000060705723e */ /* 0x000fe200000010ff */
[C---:B------:R-:W-:Y:S01]  /*94d0*/  FMUL R2, R38.reuse, R11 ;  /* 0x0000000b26027220 */ /* 0x040fe20000400000 */
[----:B------:R-:W-:Y:S01]  /*94e0*/  FMUL R3, R38, R12 ;  /* 0x0000000c26037220 */ /* 0x000fe20000400000 */
[----:B------:R-:W-:Y:S01]  /*94f0*/  F2FP.BF16.F32.PACK_AB R6, R9, R8 ;  /* 0x000000080906723e */ /* 0x000fe200000010ff */
[C---:B------:R-:W-:Y:S01]  /*9500*/  FFMA R0, R41.reuse, R43, R0 ;  /* 0x0000002b29007223 */ /* 0x040fe20000000000 */
[C---:B------:R-:W-:Y:S01]  /*9510*/  FFMA R2, R41.reuse, R44, R2 ;  /* 0x0000002c29027223 */ /* 0x040fe20000000002 */
[----:B------:R-:W-:Y:S01]  /*9520*/  LOP3.LUT R58, R62, 0xffff0000, RZ, 0xc0, !PT ;  /* 0xffff00003e3a7812 */ /* 0x000fe200078ec0ff */
[----:B------:R-:W-:Y:S01]  /*9530*/  FFMA R3, R41, R45, R3 ;  /* 0x0000002d29037223 */ /* 0x000fe20000000003 */
[C---:B------:R-:W-:Y:S01]  /*9540*/  FMUL R10, R38.reuse, R13 ;  /* 0x0000000d260a7220 */ /* 0x040fe20000400000 */
[----:B------:R-:W-:Y:S01]  /*9550*/  SHF.L.U32 R59, R63, 0x10, RZ ;  /* 0x000000103f3b7819 */ /* 0x000fe200000006ff */
[----:B------:R-:W-:Y:S01]  /*9560*/  FMUL R11, R38, R14 ;  /* 0x0000000e260b7220 */ /* 0x000fe20000400000 */
[----:B------:R-:W-:Y:S01]  /*9570*/  F2FP.BF16.F32.PACK_AB R7, R2, R0 ;  /* 0x000000000207723e */ /* 0x000fe200000010ff */
[----:B------:R-:W-:Y:S01]  /*9580*/  FFMA R10, R41, R46, R10 ;  /* 0x0000002e290a7223 */ /* 0x000fe2000000000a */
[C---:B------:R-:W-:Y:S01]  /*9590*/  FMUL R15, R38.reuse, R15 ;  /* 0x0000000f260f7220 */ /* 0x040fe20000400000 */
[C---:B------:R-:W-:Y:S01]  /*95a0*/  FMUL R12, R38.reuse, R16 ;  /* 0x00000010260c7220 */ /* 0x040fe20000400000 */
[----:B------:R-:W-:Y:S01]  /*95b0*/  FMUL R13, R38, R17 ;  /* 0x00000011260d7220 */ /* 0x000fe20000400000 */
[----:B------:R1:W-:Y:S01]  /*95c0*/  STS.128 [R82+0x6000], R4 ;  /* 0x0060000452007388 */ /* 0x0003e20000000c00 */
[----:B------:R-:W-:Y:S01]  /*95d0*/  LOP3.LUT R60, R63, 0xffff0000, RZ, 0xc0, !PT ;  /* 0xffff00003f3c7812 */ /* 0x000fe200078ec0ff */
[C---:B------:R-:W-:Y:S01]  /*95e0*/  FFMA R11, R41.reuse, R47, R11 ;  /* 0x0000002f290b7223 */ /* 0x040fe2000000000b */
[----:B------:R-:W-:Y:S01]  /*95f0*/  SHF.L.U32 R61, R68, 0x10, RZ ;  /* 0x00000010443d7819 */ /* 0x000fe200000006ff */
[C---:B------:R-:W-:Y:S01]  /*9600*/  FFMA R15, R41.reuse, R48, R15 ;  /* 0x00000030290f7223 */ /* 0x040fe2000000000f */
[----:B------:R-:W-:Y:S01]  /*9610*/  F2FP.BF16.F32.PACK_AB R8, R10, R3 ;  /* 0x000000030a08723e */ /* 0x000fe200000010ff */
[C---:B------:R-:W-:Y:S01]  /*9620*/  FFMA R12, R41.reuse, R49, R12 ;  /* 0x00000031290c7223 */ /* 0x040fe2000000000c */
[C---:B------:R-:W-:Y:S01]  /*9630*/  FFMA R13, R41.reuse, R50, R13 ;  /* 0x00000032290d7223 */ /* 0x040fe2000000000d */
[C---:B------:R-:W-:Y:S01]  /*9640*/  FMUL R14, R38.reuse, R18 ;  /* 0x00000012260e7220 */ /* 0x040fe20000400000 */
[C---:B------:R-:W-:Y:S01]  /*9650*/  FMUL R19, R38.reuse, R19 ;  /* 0x0000001326137220 */ /* 0x040fe20000400000 */
[C---:B------:R-:W-:Y:S01]  /*9660*/  FMUL R16, R38.reuse, R20 ;  /* 0x0000001426107220 */ /* 0x040fe20000400000 */
[C---:B------:R-:W-:Y:S01]  /*9670*/  FMUL R17, R38.reuse, R21 ;  /* 0x0000001526117220 */ /* 0x040fe20000400000 */
[C---:B------:R-:W-:Y:S01]  /*9680*/  FFMA R14, R41.reuse, R51, R14 ;  /* 0x00000033290e7223 */ /* 0x040fe2000000000e */
[C---:B------:R-:W-:Y:S01]  /*9690*/  FMUL R18, R38.reuse, R22 ;  /* 0x0000001626127220 */ /* 0x040fe20000400000 */
[C---:B------:R-:W-:Y:S01]  /*96a0*/  FFMA R19, R41.reuse, R52, R19 ;  /* 0x0000003429137223 */ /* 0x040fe20000000013 */
[C---:B------:R-:W-:Y:S01]  /*96b0*/  FMUL R23, R38.reuse, R23 ;  /* 0x0000001726177220 */ /* 0x040fe20000400000 */
[C---:B------:R-:W-:Y:S01]  /*96c0*/  FFMA R16, R41.reuse, R53, R16 ;  /* 0x0000003529107223 */ /* 0x040fe20000000010 */
[C---:B------:R-:W-:Y:S01]  /*96d0*/  FMUL R20, R38.reuse, R24 ;  /* 0x0000001826147220 */ /* 0x040fe20000400000 */
[C---:B------:R-:W-:Y:S01]  /*96e0*/  FFMA R17, R41.reuse, R54, R17 ;  /* 0x0000003629117223 */ /* 0x040fe20000000011 */
[C---:B------:R-:W-:Y:S01]  /*96f0*/  FMUL R21, R38.reuse, R25 ;  /* 0x0000001926157220 */ /* 0x040fe20000400000 */
[----:B------:R-:W-:Y:S01]  /*9700*/  FFMA R18, R41, R55, R18 ;  /* 0x0000003729127223 */ /* 0x000fe20000000012 */
[C---:B------:R-:W-:Y:S01]  /*9710*/  FMUL R22, R38.reuse, R26 ;  /* 0x0000001a26167220 */ /* 0x040fe20000400000 */
[----:B------:R-:W-:Y:S01]  /*9720*/  F2FP.BF16.F32.PACK_AB R9, R15, R11 ;  /* 0x0000000b0f09723e */ /* 0x000fe200000010ff */
[----:B------:R-:W-:Y:S01]  /*9730*/  FFMA R23, R41, R56, R23 ;  /* 0x0000003829177223 */ /* 0x000fe20000000017 */
[C---:B------:R-:W-:Y:S01]  /*9740*/  FMUL R27, R38.reuse, R27 ;  /* 0x0000001b261b7220 */ /* 0x040fe20000400000 */
[----:B------:R-:W-:Y:S01]  /*9750*/  F2FP.BF16.F32.PACK_AB R10, R13, R12 ;  /* 0x0000000c0d0a723e */ /* 0x000fe200000010ff */
[----:B------:R-:W-:Y:S01]  /*9760*/  FFMA R20, R41, R57, R20 ;  /* 0x0000003929147223 */ /* 0x000fe20000000014 */
[----:B------:R-:W-:Y:S01]  /*9770*/  F2FP.BF16.F32.PACK_AB R11, R19, R14 ;  /* 0x0000000e130b723e */ /* 0x000fe200000010ff */
[----:B------:R-:W-:Y:S01]  /*9780*/  FMUL R24, R38, R28 ;  /* 0x0000001c26187220 */ /* 0x000fe20000400000 */
[----:B------:R-:W-:Y:S01]  /*9790*/  LOP3.LUT R62, R68, 0xffff0000, RZ, 0xc0, !PT ;  /* 0xffff0000443e7812 */ /* 0x000fe200078ec0ff */
[----:B------:R-:W-:Y:S01]  /*97a0*/  FFMA R21, R41, R58, R21 ;  /* 0x0000003a29157223 */ /* 0x000fe20000000015 */
[----:B------:R-:W-:Y:S01]  /*97b0*/  SHF.L.U32 R63, R69, 0x10, RZ ;  /* 0x00000010453f7819 */ /* 0x000fe200000006ff */
[----:B------:R1:W-:Y:S01]  /*97c0*/  STS.128 [R95+0x6010], R8 ;  /* 0x006010085f007388 */ /* 0x0003e20000000c00 */
[C---:B------:R-:W-:Y:S01]  /*97d0*/  FMUL R25, R38.reuse, R29 ;  /* 0x0000001d26197220 */ /* 0x040fe20000400000 */
[----:B------:R-:W-:Y:S01]  /*97e0*/  FFMA R22, R41, R59, R22 ;  /* 0x0000003b29167223 */ /* 0x000fe20000000016 */
[----:B------:R-:W-:Y:S01]  /*97f0*/  LOP3.LUT R64, R69, 0xffff0000, RZ, 0xc0, !PT ;  /* 0xffff000045407812 */ /* 0x000fe200078ec0ff */
[----:B------:R-:W-:Y:S01]  /*9800*/  FMUL R26, R38, R30 ;  /* 0x0000001e261a7220 */ /* 0x000fe20000400000 */
[C---:B------:R-:W-:Y:S01]  /*9810*/  FFMA R27, R41.reuse, R60, R27 ;  /* 0x0000003c291b7223 */ /* 0x040fe2000000001b */
[----:B------:R-:W-:Y:S01]  /*9820*/  SHF.L.U32 R65, R70, 0x10, RZ ;  /* 0x0000001046417819 */ /* 0x000fe200000006ff */
[----:B------:R-:W-:Y:S01]  /*9830*/  FMUL R31, R38, R31 ;  /* 0x0000001f261f7220 */ /* 0x000fe20000400000 */
[C---:B------:R-:W-:Y:S01]  /*9840*/  FFMA R24, R41.reuse, R61, R24 ;  /* 0x0000003d29187223 */ /* 0x040fe20000000018 */
[----:B------:R-:W-:Y:S01]  /*9850*/  LOP3.LUT R66, R70, 0xffff0000, RZ, 0xc0, !PT ;  /* 0xffff000046427812 */ /* 0x000fe200078ec0ff */
[C---:B------:R-:W-:Y:S01]  /*9860*/  FMUL R28, R38.reuse, R32 ;  /* 0x00000020261c7220 */ /* 0x040fe20000400000 */
[----:B------:R-:W-:Y:S01]  /*9870*/  FFMA R25, R41, R62, R25 ;  /* 0x0000003e29197223 */ /* 0x000fe20000000019 */
[----:B------:R-:W-:Y:S01]  /*9880*/  SHF.L.U32 R67, R71, 0x10, RZ ;  /* 0x0000001047437819 */ /* 0x000fe200000006ff */
[C---:B------:R-:W-:Y:S01]  /*9890*/  FMUL R29, R38.reuse, R33 ;  /* 0x00000021261d7220 */ /* 0x040fe20000400000 */
[----:B------:R-:W-:Y:S01]  /*98a0*/  F2FP.BF16.F32.PACK_AB R16, R17, R16 ;  /* 0x000000101110723e */ /* 0x000fe200000010ff */
[----:B------:R-:W-:Y:S01]  /*98b0*/  FFMA R26, R41, R63, R26 ;  /* 0x0000003f291a7223 */ /* 0x000fe2000000001a */
[----:B------:R-:W-:Y:S01]  /*98c0*/  LOP3.LUT R68, R71, 0xffff0000, RZ, 0xc0, !PT ;  /* 0xffff000047447812 */ /* 0x000fe200078ec0ff */
        /* <DEDUP_REMOVED lines=36> */
.L_x_125:
[----:B------:R-:W-:Y:S05]  /*9b10*/  BSYNC.RECONVERGENT B0 ;  /* 0x0000000000007941 */ /* 0x000fea0003800200 */
.L_x_124:
[----:B------:R-:W-:Y:S01]  /*9b20*/  BAR.SYNC.DEFER_BLOCKING 0x1, 0x80 ;  /* 0x0042000000007b1d */ /* 0x000fe20000010000 */
[----:B------:R-:W-:Y:S01]  /*9b30*/  UISETP.NE.AND UP0, UPT, UR53, -0x4, UPT ;  /* 0xfffffffc3500788c */ /* 0x000fe2000bf05270 */
[----:B------:R-:W-:Y:S08]  /*9b40*/  IADD3 R36, PT, PT, R36, 0x1, RZ ;  /* 0x0000000124247810 */ /* 0x000ff00007ffe0ff */
[----:B------:R-:W-:Y:S05]  /*9b50*/  BRA.U !UP0, `(.L_x_126) ;  /* 0x0000000108247547 */ /* 0x000fea000b800000 */
[----:B------:R-:W-:Y:S01]  /*9b60*/  ISETP.NE.AND P0, PT, R101, RZ, PT ;  /* 0x000000ff6500720c */ /* 0x000fe20003f05270 */
[----:B------:R-:W-:Y:S01]  /*9b70*/  IMAD.U32 R0, RZ, RZ, UR50 ;  /* 0x00000032ff007e24 */ /* 0x000fe2000f8e00ff */
[----:B------:R-:W-:Y:S04]  /*9b80*/  UIADD3 UR4, UPT, UPT, UR50, 0x1, URZ ;  /* 0x0000000132047890 */ /* 0x000fe8000fffe0ff */
[----:B------:R-:W-:Y:S04]  /*9b90*/  UISETP.NE.AND UP0, UPT, UR4, 0x4, UPT ;  /* 0x000000040400788c */ /* 0x000fe8000bf05270 */
[----:B------:R-:W-:Y:S03]  /*9ba0*/  USEL UR50, UR4, URZ, UP0 ;  /* 0x000000ff04327287 */ /* 0x000fe60008000000 */
[----:B------:R-:W-:Y:S05]  /*9bb0*/  @P0 LEA R0, R0, UR49, 0x3 ;  /* 0x0000003100000c11 */ /* 0x000fea000f8e18ff */
[----:B------:R-:W-:Y:S05]  /*9bc0*/  @P0 VIADD R0, R0, 0xe0 ;  /* 0x000000e000000836 */ /* 0x000fea0000000000 */
[----:B------:R-:W-:Y:S04]  /*9bd0*/  @P0 PRMT R0, R103, 0x654, R0 ;  /* 0x0000065467000816 */ /* 0x000fe80000000000 */
[----:B------:R3:W-:Y:S03]  /*9be0*/  @P0 SYNCS.ARRIVE.TRANS64.RED.A1T0 RZ, [R0+URZ], RZ ;  /* 0x000000ff00ff09a7 */ /* 0x0007e600081004ff */
.L_x_126:
[----:B------:R-:W-:Y:S01]  /*9bf0*/  R2UR UR5, R77 ;  /* 0x000000004d0572ca */ /* 0x000fe200000e0000 */
[----:B------:R-:W-:Y:S01]  /*9c00*/  UISETP.NE.AND UP0, UPT, UR62, URZ, UPT ;  /* 0x000000ff3e00728c */ /* 0x000fe2000bf05270 */
[----:B------:R-:W-:Y:S01]  /*9c10*/  R2UR UR4, R78 ;  /* 0x000000004e0472ca */ /* 0x000fe200000e0000 */
[----:B------:R-:W-:Y:S01]  /*9c20*/  UIADD3 UR53, UPT, UPT, UR53, 0x4, URZ ;  /* 0x0000000435357890 */ /* 0x000fe2000fffe0ff */
[C---:B------:R-:W-:Y:S01]  /*9c30*/  ISETP.NE.AND P0, PT, R36.reuse, 0x2, PT ;  /* 0x000000022400780c */ /* 0x040fe20003f05270 */
[----:B------:R-:W-:Y:S01]  /*9c40*/  UMOV UR52, UR63 ;  /* 0x0000003f00347c82 */ /* 0x000fe20008000000 */
[----:B------:R-:W-:Y:S02]  /*9c50*/  LOP3.LUT R79, R79, 0x1, RZ, 0x3c, !PT ;  /* 0x000000014f4f7812 */ /* 0x000fe400078e3cff */
[----:B---3--:R-:W-:Y:S02]  /*9c60*/  SEL R0, RZ, 0x1, P0 ;  /* 0x00000001ff007807 */ /* 0x008fe40000000000 */
[----:B------:R-:W-:Y:S02]  /*9c70*/  SEL R36, R36, RZ, P0 ;  /* 0x000000ff24247207 */ /* 0x000fe40000000000 */
[----:B------:R-:W-:Y:S01]  /*9c80*/  LOP3.LUT R80, R80, R0, RZ, 0x3c, !PT ;  /* 0x0000000050507212 */ /* 0x000fe200078e3cff */
[----:B------:R-:W-:Y:S02]  /*9c90*/  UIADD3 UR24, UPT, UPT, UR36, UR5, URZ ;  /* 0x0000000524187290 */ /* 0x000fe4000fffe0ff */
[----:B------:R-:W-:Y:S01]  /*9ca0*/  UIADD3 UR51, UPT, UPT, UR37, UR4, URZ ;  /* 0x0000000425337290 */ /* 0x000fe2000fffe0ff */
[----:B------:R-:W-:Y:S11]  /*9cb0*/  BRA.U UP0, `(.L_x_127) ;  /* 0xffffffbd00507547 */ /* 0x000ff6000b83ffff */
[----:B------:R-:W-:-:S13]  /*9cc0*/  R2UR UR4, R93 ;  /* 0x000000005d0472ca */ /* 0x000fda00000e0000 */
[----:B------:R-:W-:-:S09]  /*9cd0*/  UISETP.NE.AND UP0, UPT, UR4, URZ, UPT ;  /* 0x000000ff0400728c */ /* 0x000fd2000bf05270 */
[----:B------:R-:W-:Y:S05]  /*9ce0*/  BRA.U !UP0, `(.L_x_128) ;  /* 0x0000000108487547 */ /* 0x000fea000b800000 */
[----:B------:R-:W3:Y:S02]  /*9cf0*/  LDCU.64 UR4, c[0x0][0x990] ;  /* 0x00013200ff0477ac */ /* 0x000ee40008000a00 */
[----:B---3--:R-:W-:-:S04]  /*9d00*/  UISETP.NE.U32.AND UP0, UPT, UR4, URZ, UPT ;  /* 0x000000ff0400728c */ /* 0x008fc8000bf05070 */
[----:B------:R-:W-:-:S09]  /*9d10*/  UISETP.NE.AND.EX UP0, UPT, UR5, URZ, UPT, UP0 ;  /* 0x000000ff0500728c */ /* 0x000fd2000bf05300 */
[----:B------:R-:W-:Y:S05]  /*9d20*/  BRA.U UP0, `(.L_x_129) ;  /* 0x00000001000c7547 */ /* 0x000fea000b800000 */
[----:B------:R-:W-:-:S13]  /*9d30*/  FSETP.NEU.AND P0, PT, R41, RZ, PT ;  /* 0x000000ff2900720b */ /* 0x000fda0003f0d000 */
[----:B------:R-:W-:Y:S05]  /*9d40*/  @!P0 EXIT ;  /* 0x000000000000894d */ /* 0x000fea0003800000 */
[----:B------:R-:W-:Y:S05]  /*9d50*/  BRA `(.L_x_128) ;  /* 0x00000000002c7947 */ /* 0x000fea0003800000 */
.L_x_129:
[----:B------:R-:W-:Y:S01]  /*9d60*/  ISETP.NE.AND P0, PT, R100, RZ, PT ;  /* 0x000000ff6400720c */ /* 0x000fe20003f05270 */
[----:B------:R-:W-:-:S12]  /*9d70*/  BSSY.RECONVERGENT B0, `(.L_x_128) ;  /* 0x0000009000007945 */ /* 0x000fd80003800200 */
[----:B------:R-:W-:Y:S05]  /*9d80*/  @P0 BRA `(.L_x_130) ;  /* 0x0000000000140947 */ /* 0x000fea0003800000 */
[----:B------:R-:W3:Y:S02]  /*9d90*/  LDCU.64 UR4, c[0x0][0x988] ;  /* 0x00013100ff0477ac */ /* 0x000ee40008000a00 */
[----:B---3--:R-:W-:-:S04]  /*9da0*/  ISETP.NE.U32.AND P0, PT, RZ, UR4, PT ;  /* 0x00000004ff007c0c */ /* 0x008fc8000bf05070 */
[----:B------:R-:W-:-:S13]  /*9db0*/  ISETP.NE.AND.EX P0, PT, RZ, UR5, PT, P0 ;  /* 0x00000005ff007c0c */ /* 0x000fda000bf05300 */
[----:B------:R-:W-:Y:S05]  /*9dc0*/  @!P0 EXIT ;  /* 0x000000000000894d */ /* 0x000fea0003800000 */
[----:B------:R-:W-:Y:S05]  /*9dd0*/  BRA `(.L_x_131) ;  /* 0x0000000000087947 */ /* 0x000fea0003800000 */
.L_x_130:
[----:B------:R-:W-:-:S13]  /*9de0*/  FSETP.NEU.AND P0, PT, R41, RZ, PT ;  /* 0x000000ff2900720b */ /* 0x000fda0003f0d000 */
[----:B------:R-:W-:Y:S05]  /*9df0*/  @!P0 EXIT ;  /* 0x000000000000894d */ /* 0x000fea0003800000 */
.L_x_131:
[----:B------:R-:W-:Y:S05]  /*9e00*/  BSYNC.RECONVERGENT B0 ;  /* 0x0000000000007941 */ /* 0x000fea0003800200 */
.L_x_128:
[----:B------:R-:W3:Y:S01]  /*9e10*/  S2UR UR5, SR_CgaCtaId ;  /* 0x00000000000579c3 */ /* 0x000ee20000008800 */
[----:B------:R-:W-:Y:S01]  /*9e20*/  ULEA UR4, UR50, UR49, 0x3 ;  /* 0x0000003132047291 */ /* 0x000fe2000f8e18ff */
[----:B------:R-:W-:-:S04]  /*9e30*/  DEPBAR.LE SB0, 0x0 ;  /* 0x000080000000791a */ /* 0x000fc80000000000 */
[----:B------:R-:W-:-:S04]  /*9e40*/  UIADD3 UR4, UPT, UPT, UR4, 0xe0, URZ ;  /* 0x000000e004047890 */ /* 0x000fc8000fffe0ff */
[----:B---3--:R-:W-:-:S09]  /*9e50*/  UPRMT UR4, UR5, 0x654, UR4 ;  /* 0x0000065405047896 */ /* 0x008fd20008000004 */
[----:B------:R-:W-:Y:S01]  /*9e60*/  SYNCS.ARRIVE.TRANS64.RED.A1T0 RZ, [UR4], RZ ;  /* 0x000000ffffff79a7 */ /* 0x000fe20008100404 */
[----:B------:R-:W-:Y:S05]  /*9e70*/  EXIT ;  /* 0x000000000000794d */ /* 0x000fea0003800000 */
.L_x_20:
[----:B------:R-:W-:Y:S07]  /*9e80*/  MOV R0, UR17 ;  /* 0x0000001100007c02 */ /* 0x000fee0008000f00 */
.L_x_132:
[----:B--2---:R2:W4:Y:S02]  /*9e90*/  SYNCS.PHASECHK.TRANS64.TRYWAIT P0, [R0+URZ+0x60], R4 ;  /* 0x00006004000075a7 */ /* 0x00452400080011ff */
[----:B----4-:R-:W-:Y:S05]  /*9ea0*/  @!P0 NANOSLEEP.SYNCS 0x989680 ;  /* 0x009896800000895d */ /* 0x010fea0003900000 */
[----:B------:R-:W4:Y:S02]  /*9eb0*/  @!P0 SYNCS.PHASECHK.TRANS64 P0, [R0+URZ+0x60], R4 ;  /* 0x00006004000085a7 */ /* 0x000f2400080010ff */
[----:B----4-:R-:W-:Y:S05]  /*9ec0*/  @!P0 BRA `(.L_x_132) ;  /* 0xfffffffc00f08947 */ /* 0x010fea000383ffff */
[----:B------:R-:W-:Y:S05]  /*9ed0*/  BRA `(.L_x_19) ;  /* 0xffffff7800b47947 */ /* 0x000fea000383ffff */
.L_x_26:
[----:B------:R-:W-:Y:S07]  /*9ee0*/  MOV R0, UR9 ;  /* 0x0000000900007c02 */ /* 0x000fee0008000f00 */
.L_x_133:
[----:B--2---:R2:W4:Y:S02]  /*9ef0*/  SYNCS.PHASECHK.TRANS64.TRYWAIT P0, [R0+URZ+0x60], R4 ;  /* 0x00006004000075a7 */ /* 0x00452400080011ff */
[----:B----4-:R-:W-:Y:S05]  /*9f00*/  @!P0 NANOSLEEP.SYNCS 0x989680 ;  /* 0x009896800000895d */ /* 0x010fea0003900000 */
[----:B------:R-:W4:Y:S02]  /*9f10*/  @!P0 SYNCS.PHASECHK.TRANS64 P0, [R0+URZ+0x60], R4 ;  /* 0x00006004000085a7 */ /* 0x000f2400080010ff */
[----:B----4-:R-:W-:Y:S05]  /*9f20*/  @!P0 BRA `(.L_x_133) ;  /* 0xfffffffc00f08947 */ /* 0x010fea000383ffff */
[----:B------:R-:W-:Y:S05]  /*9f30*/  BRA `(.L_x_25) ;  /* 0xffffff8000607947 */ /* 0x000fea000383ffff */
.L_x_30:
[----:B-1----:R-:W-:-:S07]  /*9f40*/  MOV R0, UR45 ;  /* 0x0000002d00007c02 */ /* 0x002fce0008000f00 */
.L_x_134:
[----:B-1----:R1:W2:Y:S02]  /*9f50*/  SYNCS.PHASECHK.TRANS64.TRYWAIT P0, [R0+URZ+0x110], R3 ;  /* 0x00011003000075a7 */ /* 0x0022a400080011ff */
[----:B--2---:R-:W-:Y:S05]  /*9f60*/  @!P0 NANOSLEEP.SYNCS 0x989680 ;  /* 0x009896800000895d */ /* 0x004fea0003900000 */
[----:B------:R-:W2:Y:S02]  /*9f70*/  @!P0 SYNCS.PHASECHK.TRANS64 P0, [R0+URZ+0x110], R3 ;  /* 0x00011003000085a7 */ /* 0x000ea400080010ff */
[----:B--2---:R-:W-:Y:S05]  /*9f80*/  @!P0 BRA `(.L_x_134) ;  /* 0xfffffffc00f08947 */ /* 0x004fea000383ffff */
[----:B------:R-:W-:Y:S05]  /*9f90*/  BRA `(.L_x_135) ;  /* 0xffffff8400587947 */ /* 0x000fea000383ffff */
.L_x_34:
[----:B------:R-:W-:-:S07]  /*9fa0*/  MOV R0, UR4 ;  /* 0x0000000400007c02 */ /* 0x000fce0008000f00 */
.L_x_136:
[----:B-1----:R1:W2:Y:S02]  /*9fb0*/  SYNCS.PHASECHK.TRANS64.TRYWAIT P0, [R0+URZ], R2 ;  /* 0x00000002000075a7 */ /* 0x0022a400080011ff */
[----:B--2---:R-:W-:Y:S05]  /*9fc0*/  @!P0 NANOSLEEP.SYNCS 0x989680 ;  /* 0x009896800000895d */ /* 0x004fea0003900000 */
[----:B------:R-:W2:Y:S02]  /*9fd0*/  @!P0 SYNCS.PHASECHK.TRANS64 P0, [R0+URZ], R2 ;  /* 0x00000002000085a7 */ /* 0x000ea400080010ff */
[----:B--2---:R-:W-:Y:S05]  /*9fe0*/  @!P0 BRA `(.L_x_136) ;  /* 0xfffffffc00f08947 */ /* 0x004fea000383ffff */
[----:B------:R-:W-:Y:S05]  /*9ff0*/  BRA `(.L_x_137) ;  /* 0xffffff8800f07947 */ /* 0x000fea000383ffff */
.L_x_35:
[----:B------:R-:W-:-:S07]  /*a000*/  MOV R0, UR5 ;  /* 0x0000000500007c02 */ /* 0x000fce0008000f00 */
.L_x_138:
[----:B-1----:R1:W2:Y:S02]  /*a010*/  SYNCS.PHASECHK.TRANS64.TRYWAIT P0, [R0+URZ], R2 ;  /* 0x00000002000075a7 */ /* 0x0022a400080011ff */
[----:B--2---:R-:W-:Y:S05]  /*a020*/  @!P0 NANOSLEEP.SYNCS 0x989680 ;  /* 0x009896800000895d */ /* 0x004fea0003900000 */
[----:B------:R-:W2:Y:S02]  /*a030*/  @!P0 SYNCS.PHASECHK.TRANS64 P0, [R0+URZ], R2 ;  /* 0x00000002000085a7 */ /* 0x000ea400080010ff */
[----:B--2---:R-:W-:Y:S05]  /*a040*/  @!P0 BRA `(.L_x_138) ;  /* 0xfffffffc00f08947 */ /* 0x004fea000383ffff */
[----:B------:R-:W-:Y:S05]  /*a050*/  BRA `(.L_x_139) ;  /* 0xffffff8c00007947 */ /* 0x000fea000383ffff */
.L_x_36:
[----:B------:R-:W-:-:S07]  /*a060*/  MOV R0, UR5 ;  /* 0x0000000500007c02 */ /* 0x000fce0008000f00 */
.L_x_140:
[----:B-1----:R1:W2:Y:S02]  /*a070*/  SYNCS.PHASECHK.TRANS64.TRYWAIT P0, [R0+URZ], R2 ;  /* 0x00000002000075a7 */ /* 0x0022a400080011ff */
[----:B--2---:R-:W-:Y:S05]  /*a080*/  @!P0 NANOSLEEP.SYNCS 0x989680 ;  /* 0x009896800000895d */ /* 0x004fea0003900000 */
[----:B------:R-:W2:Y:S02]  /*a090*/  @!P0 SYNCS.PHASECHK.TRANS64 P0, [R0+URZ], R2 ;  /* 0x00000002000085a7 */ /* 0x000ea400080010ff */
[----:B--2---:R-:W-:Y:S05]  /*a0a0*/  @!P0 BRA `(.L_x_140) ;  /* 0xfffffffc00f08947 */ /* 0x004fea000383ffff */
[----:B------:R-:W-:Y:S05]  /*a0b0*/  BRA `(.L_x_141) ;  /* 0xffffff8c00107947 */ /* 0x000fea000383ffff */
.L_x_37:
[----:B------:R-:W-:-:S07]  /*a0c0*/  MOV R0, UR5 ;  /* 0x0000000500007c02 */ /* 0x000fce0008000f00 */
.L_x_142:
[----:B-1----:R1:W2:Y:S02]  /*a0d0*/  SYNCS.PHASECHK.TRANS64.TRYWAIT P0, [R0+URZ], R2 ;  /* 0x00000002000075a7 */ /* 0x0022a400080011ff */
[----:B--2---:R-:W-:Y:S05]  /*a0e0*/  @!P0 NANOSLEEP.SYNCS 0x989680 ;  /* 0x009896800000895d */ /* 0x004fea0003900000 */
[----:B------:R-:W2:Y:S02]  /*a0f0*/  @!P0 SYNCS.PHASECHK.TRANS64 P0, [R0+URZ], R2 ;  /* 0x00000002000085a7 */ /* 0x000ea400080010ff */
[----:B--2---:R-:W-:Y:S05]  /*a100*/  @!P0 BRA `(.L_x_142) ;  /* 0xfffffffc00f08947 */ /* 0x004fea000383ffff */
[----:B------:R-:W-:Y:S05]  /*a110*/  BRA `(.L_x_143) ;  /* 0xffffff8c00207947 */ /* 0x000fea000383ffff */
.L_x_38:
[----:B------:R-:W-:-:S07]  /*a120*/  MOV R0, UR5 ;  /* 0x0000000500007c02 */ /* 0x000fce0008000f00 */
.L_x_144:
[----:B-1----:R1:W2:Y:S02]  /*a130*/  SYNCS.PHASECHK.TRANS64.TRYWAIT P0, [R0+URZ], R2 ;  /* 0x00000002000075a7 */ /* 0x0022a400080011ff */
[----:B--2---:R-:W-:Y:S05]  /*a140*/  @!P0 NANOSLEEP.SYNCS 0x989680 ;  /* 0x009896800000895d */ /* 0x004fea0003900000 */
[----:B------:R-:W2:Y:S02]  /*a150*/  @!P0 SYNCS.PHASECHK.TRANS64 P0, [R0+URZ], R2 ;  /* 0x00000002000085a7 */ /* 0x000ea400080010ff */
[----:B--2---:R-:W-:Y:S05]  /*a160*/  @!P0 BRA `(.L_x_144) ;  /* 0xfffffffc00f08947 */ /* 0x004fea000383ffff */
[----:B------:R-:W-:Y:S05]  /*a170*/  BRA `(.L_x_145) ;  /* 0xffffff8c00307947 */ /* 0x000fea000383ffff */
.L_x_39:
[----:B------:R-:W-:-:S07]  /*a180*/  MOV R0, UR5 ;  /* 0x0000000500007c02 */ /* 0x000fce0008000f00 */
.L_x_146:
[----:B-1----:R1:W2:Y:S02]  /*a190*/  SYNCS.PHASECHK.TRANS64.TRYWAIT P0, [R0+URZ], R2 ;  /* 0x00000002000075a7 */ /* 0x0022a400080011ff */
[----:B--2---:R-:W-:Y:S05]  /*a1a0*/  @!P0 NANOSLEEP.SYNCS 0x989680 ;  /* 0x009896800000895d */ /* 0x004fea0003900000 */
[----:B------:R-:W2:Y:S02]  /*a1b0*/  @!P0 SYNCS.PHASECHK.TRANS64 P0, [R0+URZ], R2 ;  /* 0x00000002000085a7 */ /* 0x000ea400080010ff */
[----:B--2---:R-:W-:Y:S05]  /*a1c0*/  @!P0 BRA `(.L_x_146) ;  /* 0xfffffffc00f08947 */ /* 0x004fea000383ffff */
[----:B------:R-:W-:Y:S05]  /*a1d0*/  BRA `(.L_x_147) ;  /* 0xffffff8c00407947 */ /* 0x000fea000383ffff */
.L_x_40:
[----:B------:R-:W-:-:S07]  /*a1e0*/  MOV R0, UR5 ;  /* 0x0000000500007c02 */ /* 0x000fce0008000f00 */
.L_x_148:
[----:B-1----:R1:W2:Y:S02]  /*a1f0*/  SYNCS.PHASECHK.TRANS64.TRYWAIT P0, [R0+URZ], R2 ;  /* 0x00000002000075a7 */ /* 0x0022a400080011ff */
[----:B--2---:R-:W-:Y:S05]  /*a200*/  @!P0 NANOSLEEP.SYNCS 0x989680 ;  /* 0x009896800000895d */ /* 0x004fea0003900000 */
[----:B------:R-:W2:Y:S02]  /*a210*/  @!P0 SYNCS.PHASECHK.TRANS64 P0, [R0+URZ], R2 ;  /* 0x00000002000085a7 */ /* 0x000ea400080010ff */
[----:B--2---:R-:W-:Y:S05]  /*a220*/  @!P0 BRA `(.L_x_148) ;  /* 0xfffffffc00f08947 */ /* 0x004fea000383ffff */
[----:B------:R-:W-:Y:S05]  /*a230*/  BRA `(.L_x_149) ;  /* 0xffffff8c00507947 */ /* 0x000fea000383ffff */
.L_x_41:
[----:B------:R-:W-:-:S07]  /*a240*/  MOV R0, UR5 ;  /* 0x0000000500007c02 */ /* 0x000fce0008000f00 */
.L_x_150:
[----:B-1----:R1:W2:Y:S02]  /*a250*/  SYNCS.PHASECHK.TRANS64.TRYWAIT P0, [R0+URZ], R2 ;  /* 0x00000002000075a7 */ /* 0x0022a400080011ff */
[----:B--2---:R-:W-:Y:S05]  /*a260*/  @!P0 NANOSLEEP.SYNCS 0x989680 ;  /* 0x009896800000895d */ /* 0x004fea0003900000 */
[----:B------:R-:W2:Y:S02]  /*a270*/  @!P0 SYNCS.PHASECHK.TRANS64 P0, [R0+URZ], R2 ;  /* 0x00000002000085a7 */ /* 0x000ea400080010ff */
[----:B--2---:R-:W-:Y:S05]  /*a280*/  @!P0 BRA `(.L_x_150) ;  /* 0xfffffffc00f08947 */ /* 0x004fea000383ffff */
[----:B------:R-:W-:Y:S05]  /*a290*/  BRA `(.L_x_151) ;  /* 0xffffff8c00607947 */ /* 0x000fea000383ffff */
.L_x_42:
[----:B------:R-:W-:-:S07]  /*a2a0*/  MOV R0, UR5 ;  /* 0x0000000500007c02 */ /* 0x000fce0008000f00 */
.L_x_152:
[----:B-1----:R1:W2:Y:S02]  /*a2b0*/  SYNCS.PHASECHK.TRANS64.TRYWAIT P0, [R0+URZ], R2 ;  /* 0x00000002000075a7 */ /* 0x0022a400080011ff */
[----:B--2---:R-:W-:Y:S05]  /*a2c0*/  @!P0 NANOSLEEP.SYNCS 0x989680 ;  /* 0x009896800000895d */ /* 0x004fea0003900000 */
[----:B------:R-:W2:Y:S02]  /*a2d0*/  @!P0 SYNCS.PHASECHK.TRANS64 P0, [R0+URZ], R2 ;  /* 0x00000002000085a7 */ /* 0x000ea400080010ff */
[----:B--2---:R-:W-:Y:S05]  /*a2e0*/  @!P0 BRA `(.L_x_152) ;  /* 0xfffffffc00f08947 */ /* 0x004fea000383ffff */
[----:B------:R-:W-:Y:S05]  /*a2f0*/  BRA `(.L_x_153) ;  /* 0xffffff8c00707947 */ /* 0x000fea000383ffff */
.L_x_43:
[----:B------:R-:W-:-:S07]  /*a300*/  MOV R0, UR5 ;  /* 0x0000000500007c02 */ /* 0x000fce0008000f00 */
.L_x_154:
[----:B-1----:R1:W2:Y:S02]  /*a310*/  SYNCS.PHASECHK.TRANS64.TRYWAIT P0, [R0+URZ], R2 ;  /* 0x00000002000075a7 */ /* 0x0022a400080011ff */
[----:B--2---:R-:W-:Y:S05]  /*a320*/  @!P0 NANOSLEEP.SYNCS 0x989680 ;  /* 0x009896800000895d */ /* 0x004fea0003900000 */
[----:B------:R-:W2:Y:S02]  /*a330*/  @!P0 SYNCS.PHASECHK.TRANS64 P0, [R0+URZ], R2 ;  /* 0x00000002000085a7 */ /* 0x000ea400080010ff */
[----:B--2---:R-:W-:Y:S05]  /*a340*/  @!P0 BRA `(.L_x_154) ;  /* 0xfffffffc00f08947 */ /* 0x004fea000383ffff */
[----:B------:R-:W-:Y:S05]  /*a350*/  BRA `(.L_x_155) ;  /* 0xffffff8c00807947 */ /* 0x000fea000383ffff */
.L_x_44:
[----:B------:R-:W-:-:S07]  /*a360*/  MOV R0, UR5 ;  /* 0x0000000500007c02 */ /* 0x000fce0008000f00 */
.L_x_156:
[----:B-1----:R1:W2:Y:S02]  /*a370*/  SYNCS.PHASECHK.TRANS64.TRYWAIT P0, [R0+URZ], R2 ;  /* 0x00000002000075a7 */ /* 0x0022a400080011ff */
[----:B--2---:R-:W-:Y:S05]  /*a380*/  @!P0 NANOSLEEP.SYNCS 0x989680 ;  /* 0x009896800000895d */ /* 0x004fea0003900000 */
[----:B------:R-:W2:Y:S02]  /*a390*/  @!P0 SYNCS.PHASECHK.TRANS64 P0, [R0+URZ], R2 ;  /* 0x00000002000085a7 */ /* 0x000ea400080010ff */
[----:B--2---:R-:W-:Y:S05]  /*a3a0*/  @!P0 BRA `(.L_x_156) ;  /* 0xfffffffc00f08947 */ /* 0x004fea000383ffff */
[----:B------:R-:W-:Y:S05]  /*a3b0*/  BRA `(.L_x_157) ;  /* 0xffffff8c00907947 */ /* 0x000fea000383ffff */
.L_x_47:
[----:B------:R-:W-:-:S07]  /*a3c0*/  MOV R4, UR4 ;  /* 0x0000000400047c02 */ /* 0x000fce0008000f00 */
.L_x_158:
[----:B--2---:R2:W3:Y:S02]  /*a3d0*/  SYNCS.PHASECHK.TRANS64.TRYWAIT P1, [R4+URZ+0x118], R6 ;  /* 0x00011806040075a7 */ /* 0x0044e400080211ff */
[----:B---3--:R-:W-:Y:S05]  /*a3e0*/  @!P1 NANOSLEEP.SYNCS 0x989680 ;  /* 0x009896800000995d */ /* 0x008fea0003900000 */
[----:B------:R-:W3:Y:S02]  /*a3f0*/  @!P1 SYNCS.PHASECHK.TRANS64 P1, [R4+URZ+0x118], R6 ;  /* 0x00011806040095a7 */ /* 0x000ee400080210ff */
[----:B---3--:R-:W-:Y:S05]  /*a400*/  @!P1 BRA `(.L_x_158) ;  /* 0xfffffffc00f09947 */ /* 0x008fea000383ffff */
[----:B------:R-:W-:Y:S05]  /*a410*/  BRA `(.L_x_159) ;  /* 0xffffff9000007947 */ /* 0x000fea000383ffff */
.L_x_48:
[----:B--2---:R-:W-:-:S07]  /*a420*/  MOV R4, UR4 ;  /* 0x0000000400047c02 */ /* 0x004fce0008000f00 */
.L_x_160:
[----:B--2---:R2:W3:Y:S02]  /*a430*/  SYNCS.PHASECHK.TRANS64.TRYWAIT P1, [R4+URZ+0x110], R5 ;  /* 0x00011005040075a7 */ /* 0x0044e400080211ff */
[----:B---3--:R-:W-:Y:S05]  /*a440*/  @!P1 NANOSLEEP.SYNCS 0x989680 ;  /* 0x009896800000995d */ /* 0x008fea0003900000 */
[----:B------:R-:W3:Y:S02]  /*a450*/  @!P1 SYNCS.PHASECHK.TRANS64 P1, [R4+URZ+0x110], R5 ;  /* 0x00011005040095a7 */ /* 0x000ee400080210ff */
[----:B---3--:R-:W-:Y:S05]  /*a460*/  @!P1 BRA `(.L_x_160) ;  /* 0xfffffffc00f09947 */ /* 0x008fea000383ffff */
[----:B------:R-:W-:Y:S05]  /*a470*/  BRA `(.L_x_161) ;  /* 0xffffff9000087947 */ /* 0x000fea000383ffff */
.L_x_56:
[----:B------:R-:W-:-:S07]  /*a480*/  MOV R0, UR18 ;  /* 0x0000001200007c02 */ /* 0x000fce0008000f00 */
.L_x_162:
[----:B-1----:R1:W2:Y:S02]  /*a490*/  SYNCS.PHASECHK.TRANS64.TRYWAIT P0, [R0+URZ+0x110], R4 ;  /* 0x00011004000075a7 */ /* 0x0022a400080011ff */
[----:B--2---:R-:W-:Y:S05]  /*a4a0*/  @!P0 NANOSLEEP.SYNCS 0x989680 ;  /* 0x009896800000895d */ /* 0x004fea0003900000 */
[----:B------:R-:W2:Y:S02]  /*a4b0*/  @!P0 SYNCS.PHASECHK.TRANS64 P0, [R0+URZ+0x110], R4 ;  /* 0x00011004000085a7 */ /* 0x000ea400080010ff */
[----:B--2---:R-:W-:Y:S05]  /*a4c0*/  @!P0 BRA `(.L_x_162) ;  /* 0xfffffffc00f08947 */ /* 0x004fea000383ffff */
[----:B------:R-:W-:Y:S05]  /*a4d0*/  BRA `(.L_x_163) ;  /* 0xffffff9400847947 */ /* 0x000fea000383ffff */
.L_x_57:
[----:B------:R-:W-:-:S07]  /*a4e0*/  MOV R4, UR22 ;  /* 0x0000001600047c02 */ /* 0x000fce0008000f00 */
.L_x_164:
[----:B-1----:R1:W2:Y:S02]  /*a4f0*/  SYNCS.PHASECHK.TRANS64.TRYWAIT P0, [R4+URZ+0x130], R0 ;  /* 0x00013000040075a7 */ /* 0x0022a400080011ff */
[----:B--2---:R-:W-:Y:S05]  /*a500*/  @!P0 NANOSLEEP.SYNCS 0x989680 ;  /* 0x009896800000895d */ /* 0x004fea0003900000 */
[----:B------:R-:W2:Y:S02]  /*a510*/  @!P0 SYNCS.PHASECHK.TRANS64 P0, [R4+URZ+0x130], R0 ;  /* 0x00013000040085a7 */ /* 0x000ea400080010ff */
[----:B--2---:R-:W-:Y:S05]  /*a520*/  @!P0 BRA `(.L_x_164) ;  /* 0xfffffffc00f08947 */ /* 0x004fea000383ffff */
[----:B------:R-:W-:Y:S05]  /*a530*/  BRA `(.L_x_165) ;  /* 0xffffff9400a07947 */ /* 0x000fea000383ffff */
.L_x_60:
[----:B-1----:R-:W-:Y:S07]  /*a540*/  MOV R0, UR16 ;  /* 0x0000001000007c02 */ /* 0x002fee0008000f00 */
.L_x_166:
[----:B-1----:R1:W2:Y:S02]  /*a550*/  SYNCS.PHASECHK.TRANS64.TRYWAIT P0, [R0+URZ], R5 ;  /* 0x00000005000075a7 */ /* 0x0022a400080011ff */
[----:B--2---:R-:W-:Y:S05]  /*a560*/  @!P0 NANOSLEEP.SYNCS 0x989680 ;  /* 0x009896800000895d */ /* 0x004fea0003900000 */
[----:B------:R-:W2:Y:S02]  /*a570*/  @!P0 SYNCS.PHASECHK.TRANS64 P0, [R0+URZ], R5 ;  /* 0x00000005000085a7 */ /* 0x000ea400080010ff */
[----:B--2---:R-:W-:Y:S05]  /*a580*/  @!P0 BRA `(.L_x_166) ;  /* 0xfffffffc00f08947 */ /* 0x004fea000383ffff */
[----:B------:R-:W-:Y:S05]  /*a590*/  BRA `(.L_x_59) ;  /* 0xffffff9400c47947 */ /* 0x000fea000383ffff */
.L_x_63:
[----:B------:R-:W-:-:S07]  /*a5a0*/  MOV R0, UR4 ;  /* 0x0000000400007c02 */ /* 0x000fce0008000f00 */
.L_x_167:
[----:B-1----:R1:W3:Y:S02]  /*a5b0*/  SYNCS.PHASECHK.TRANS64.TRYWAIT P0, [R0+URZ], R2 ;  /* 0x00000002000075a7 */ /* 0x0022e400080011ff */
[----:B---3--:R-:W-:Y:S05]  /*a5c0*/  @!P0 NANOSLEEP.SYNCS 0x989680 ;  /* 0x009896800000895d */ /* 0x008fea0003900000 */
[----:B------:R-:W3:Y:S02]  /*a5d0*/  @!P0 SYNCS.PHASECHK.TRANS64 P0, [R0+URZ], R2 ;  /* 0x00000002000085a7 */ /* 0x000ee400080010ff */
[----:B---3--:R-:W-:Y:S05]  /*a5e0*/  @!P0 BRA `(.L_x_167) ;  /* 0xfffffffc00f08947 */ /* 0x008fea000383ffff */
[----:B------:R-:W-:Y:S05]  /*a5f0*/  BRA `(.L_x_168) ;  /* 0xffffff9800907947 */ /* 0x000fea000383ffff */
.L_x_64:
[----:B------:R-:W-:-:S07]  /*a600*/  MOV R0, UR4 ;  /* 0x0000000400007c02 */ /* 0x000fce0008000f00 */
.L_x_169:
[----:B-1----:R1:W2:Y:S02]  /*a610*/  SYNCS.PHASECHK.TRANS64.TRYWAIT P0, [R0+URZ], R2 ;  /* 0x00000002000075a7 */ /* 0x0022a400080011ff */
[----:B--2---:R-:W-:Y:S05]  /*a620*/  @!P0 NANOSLEEP.SYNCS 0x989680 ;  /* 0x009896800000895d */ /* 0x004fea0003900000 */
[----:B------:R-:W2:Y:S02]  /*a630*/  @!P0 SYNCS.PHASECHK.TRANS64 P0, [R0+URZ], R2 ;  /* 0x00000002000085a7 */ /* 0x000ea400080010ff */
[----:B--2---:R-:W-:Y:S05]  /*a640*/  @!P0 BRA `(.L_x_169) ;  /* 0xfffffffc00f08947 */ /* 0x004fea000383ffff */
[----:B------:R-:W-:Y:S05]  /*a650*/  BRA `(.L_x_170) ;  /* 0xffffff98009c7947 */ /* 0x000fea000383ffff */
.L_x_69:
[----:B------:R-:W-:Y:S07]  /*a660*/  MOV R0, UR20 ;  /* 0x0000001400007c02 */ /* 0x000fee0008000f00 */
.L_x_171:
[----:B-1----:R1:W2:Y:S02]  /*a670*/  SYNCS.PHASECHK.TRANS64.TRYWAIT P0, [R0+URZ+0x110], R2 ;  /* 0x00011002000075a7 */ /* 0x0022a400080011ff */
[----:B--2---:R-:W-:Y:S05]  /*a680*/  @!P0 NANOSLEEP.SYNCS 0x989680 ;  /* 0x009896800000895d */ /* 0x004fea0003900000 */
[----:B------:R-:W2:Y:S02]  /*a690*/  @!P0 SYNCS.PHASECHK.TRANS64 P0, [R0+URZ+0x110], R2 ;  /* 0x00011002000085a7 */ /* 0x000ea400080010ff */
[----:B--2---:R-:W-:Y:S05]  /*a6a0*/  @!P0 BRA `(.L_x_171) ;  /* 0xfffffffc00f08947 */ /* 0x004fea000383ffff */
[----:B------:R-:W-:Y:S05]  /*a6b0*/  BRA `(.L_x_172) ;  /* 0xffffff9c00f87947 */ /* 0x000fea000383ffff */
.L_x_72:
[----:B------:R-:W-:Y:S07]  /*a6c0*/  MOV R0, UR20 ;  /* 0x0000001400007c02 */ /* 0x000fee0008000f00 */
.L_x_173:
[----:B-1----:R1:W2:Y:S02]  /*a6d0*/  SYNCS.PHASECHK.TRANS64.TRYWAIT P2, [R0+URZ+0x108], R2 ;  /* 0x00010802000075a7 */ /* 0x0022a400080411ff */
[----:B--2---:R-:W-:Y:S05]  /*a6e0*/  @!P2 NANOSLEEP.SYNCS 0x989680 ;  /* 0x009896800000a95d */ /* 0x004fea0003900000 */
[----:B------:R-:W2:Y:S02]  /*a6f0*/  @!P2 SYNCS.PHASECHK.TRANS64 P2, [R0+URZ+0x108], R2 ;  /* 0x000108020000a5a7 */ /* 0x000ea400080410ff */
[----:B--2---:R-:W-:Y:S05]  /*a700*/  @!P2 BRA `(.L_x_173) ;  /* 0xfffffffc00f0a947 */ /* 0x004fea000383ffff */
[----:B------:R-:W-:Y:S05]  /*a710*/  BRA `(.L_x_71) ;  /* 0xffffffa4005c7947 */ /* 0x000fea000383ffff */
.L_x_75:
[----:B------:R-:W-:Y:S07]  /*a720*/  MOV R2, UR20 ;  /* 0x0000001400027c02 */ /* 0x000fee0008000f00 */
.L_x_174:
[----:B-1----:R1:W2:Y:S02]  /*a730*/  SYNCS.PHASECHK.TRANS64.TRYWAIT P1, [R2+URZ+0xe0], R8 ;  /* 0x0000e008020075a7 */ /* 0x0022a400080211ff */
[----:B--2---:R-:W-:Y:S05]  /*a740*/  @!P1 NANOSLEEP.SYNCS 0x989680 ;  /* 0x009896800000995d */ /* 0x004fea0003900000 */
[----:B------:R-:W2:Y:S02]  /*a750*/  @!P1 SYNCS.PHASECHK.TRANS64 P1, [R2+URZ+0xe0], R8 ;  /* 0x0000e008020095a7 */ /* 0x000ea400080210ff */
[----:B--2---:R-:W-:Y:S05]  /*a760*/  @!P1 BRA `(.L_x_174) ;  /* 0xfffffffc00f09947 */ /* 0x004fea000383ffff */
[----:B------:R-:W-:Y:S05]  /*a770*/  BRA `(.L_x_175) ;  /* 0xffffffa800107947 */ /* 0x000fea000383ffff */
.L_x_76:
[----:B------:R-:W-:Y:S07]  /*a780*/  MOV R2, UR20 ;  /* 0x0000001400027c02 */ /* 0x000fee0008000f00 */
.L_x_176:
[----:B-1----:R1:W2:Y:S02]  /*a790*/  SYNCS.PHASECHK.TRANS64.TRYWAIT P1, [R2+URZ+0xe8], R8 ;  /* 0x0000e808020075a7 */ /* 0x0022a400080211ff */
[----:B--2---:R-:W-:Y:S05]  /*a7a0*/  @!P1 NANOSLEEP.SYNCS 0x989680 ;  /* 0x009896800000995d */ /* 0x004fea0003900000 */
[----:B------:R-:W2:Y:S02]  /*a7b0*/  @!P1 SYNCS.PHASECHK.TRANS64 P1, [R2+URZ+0xe8], R8 ;  /* 0x0000e808020095a7 */ /* 0x000ea400080210ff */
[----:B--2---:R-:W-:Y:S05]  /*a7c0*/  @!P1 BRA `(.L_x_176) ;  /* 0xfffffffc00f09947 */ /* 0x004fea000383ffff */
[----:B------:R-:W-:Y:S05]  /*a7d0*/  BRA `(.L_x_177) ;  /* 0xffffffa800587947 */ /* 0x000fea000383ffff */
.L_x_77:
[----:B------:R-:W-:Y:S07]  /*a7e0*/  MOV R2, UR20 ;  /* 0x0000001400027c02 */ /* 0x000fee0008000f00 */
.L_x_178:
[----:B-1----:R1:W2:Y:S02]  /*a7f0*/  SYNCS.PHASECHK.TRANS64.TRYWAIT P1, [R2+URZ+0xf0], R8 ;  /* 0x0000f008020075a7 */ /* 0x0022a400080211ff */
[----:B--2---:R-:W-:Y:S05]  /*a800*/  @!P1 NANOSLEEP.SYNCS 0x989680 ;  /* 0x009896800000995d */ /* 0x004fea0003900000 */
[----:B------:R-:W2:Y:S02]  /*a810*/  @!P1 SYNCS.PHASECHK.TRANS64 P1, [R2+URZ+0xf0], R8 ;  /* 0x0000f008020095a7 */ /* 0x000ea400080210ff */
[----:B--2---:R-:W-:Y:S05]  /*a820*/  @!P1 BRA `(.L_x_178) ;  /* 0xfffffffc00f09947 */ /* 0x004fea000383ffff */
[----:B------:R-:W-:Y:S05]  /*a830*/  BRA `(.L_x_179) ;  /* 0xffffffa800a07947 */ /* 0x000fea000383ffff */
.L_x_78:
[----:B------:R-:W-:Y:S07]  /*a840*/  MOV R0, UR20 ;  /* 0x0000001400007c02 */ /* 0x000fee0008000f00 */
.L_x_180:
[----:B-1----:R1:W2:Y:S02]  /*a850*/  SYNCS.PHASECHK.TRANS64.TRYWAIT P0, [R0+URZ+0xf8], R8 ;  /* 0x0000f808000075a7 */ /* 0x0022a400080011ff */
[----:B--2---:R-:W-:Y:S05]  /*a860*/  @!P0 NANOSLEEP.SYNCS 0x989680 ;  /* 0x009896800000895d */ /* 0x004fea0003900000 */
[----:B------:R-:W2:Y:S02]  /*a870*/  @!P0 SYNCS.PHASECHK.TRANS64 P0, [R0+URZ+0xf8], R8 ;  /* 0x0000f808000085a7 */ /* 0x000ea400080010ff */
[----:B--2---:R-:W-:Y:S05]  /*a880*/  @!P0 BRA `(.L_x_180) ;  /* 0xfffffffc00f08947 */ /* 0x004fea000383ffff */
[----:B------:R-:W-:Y:S05]  /*a890*/  BRA `(.L_x_181) ;  /* 0xffffffa800e87947 */ /* 0x000fea000383ffff */
.L_x_80:
[----:B------:R-:W-:-:S07]  /*a8a0*/  MOV R0, UR20 ;  /* 0x0000001400007c02 */ /* 0x000fce0008000f00 */
.L_x_182:
[----:B--2---:R2:W3:Y:S02]  /*a8b0*/  SYNCS.PHASECHK.TRANS64.TRYWAIT P0, [R0+URZ+0xe0], R2 ;  /* 0x0000e002000075a7 */ /* 0x0044e400080011ff */
[----:B---3--:R-:W-:Y:S05]  /*a8c0*/  @!P0 NANOSLEEP.SYNCS 0x989680 ;  /* 0x009896800000895d */ /* 0x008fea0003900000 */
[----:B------:R-:W3:Y:S02]  /*a8d0*/  @!P0 SYNCS.PHASECHK.TRANS64 P0, [R0+URZ+0xe0], R2 ;  /* 0x0000e002000085a7 */ /* 0x000ee400080010ff */
[----:B---3--:R-:W-:Y:S05]  /*a8e0*/  @!P0 BRA `(.L_x_182) ;  /* 0xfffffffc00f08947 */ /* 0x008fea000383ffff */
[----:B------:R-:W-:Y:S05]  /*a8f0*/  BRA `(.L_x_183) ;  /* 0xffffffac004c7947 */ /* 0x000fea000383ffff */
.L_x_81:
[----:B--2---:R-:W-:-:S07]  /*a900*/  MOV R0, UR20 ;  /* 0x0000001400007c02 */ /* 0x004fce0008000f00 */
.L_x_184:
[----:B--2---:R2:W3:Y:S02]  /*a910*/  SYNCS.PHASECHK.TRANS64.TRYWAIT P0, [R0+URZ+0xe8], R2 ;  /* 0x0000e802000075a7 */ /* 0x0044e400080011ff */
[----:B---3--:R-:W-:Y:S05]  /*a920*/  @!P0 NANOSLEEP.SYNCS 0x989680 ;  /* 0x009896800000895d */ /* 0x008fea0003900000 */
[----:B------:R-:W3:Y:S02]  /*a930*/  @!P0 SYNCS.PHASECHK.TRANS64 P0, [R0+URZ+0xe8], R2 ;  /* 0x0000e802000085a7 */ /* 0x000ee400080010ff */
[----:B---3--:R-:W-:Y:S05]  /*a940*/  @!P0 BRA `(.L_x_184) ;  /* 0xfffffffc00f08947 */ /* 0x008fea000383ffff */
[----:B------:R-:W-:Y:S05]  /*a950*/  BRA `(.L_x_185) ;  /* 0xffffffac003c7947 */ /* 0x000fea000383ffff */
.L_x_82:
[----:B--2---:R-:W-:-:S07]  /*a960*/  MOV R0, UR20 ;  /* 0x0000001400007c02 */ /* 0x004fce0008000f00 */
.L_x_186:
[----:B--2---:R2:W3:Y:S02]  /*a970*/  SYNCS.PHASECHK.TRANS64.TRYWAIT P0, [R0+URZ+0xf0], R2 ;  /* 0x0000f002000075a7 */ /* 0x0044e400080011ff */
[----:B---3--:R-:W-:Y:S05]  /*a980*/  @!P0 NANOSLEEP.SYNCS 0x989680 ;  /* 0x009896800000895d */ /* 0x008fea0003900000 */
[----:B------:R-:W3:Y:S02]  /*a990*/  @!P0 SYNCS.PHASECHK.TRANS64 P0, [R0+URZ+0xf0], R2 ;  /* 0x0000f002000085a7 */ /* 0x000ee400080010ff */
[----:B---3--:R-:W-:Y:S05]  /*a9a0*/  @!P0 BRA `(.L_x_186) ;  /* 0xfffffffc00f08947 */ /* 0x008fea000383ffff */
[----:B------:R-:W-:Y:S05]  /*a9b0*/  BRA `(.L_x_187) ;  /* 0xffffffac002c7947 */ /* 0x000fea000383ffff */
.L_x_84:
[----:B------:R-:W-:Y:S07]  /*a9c0*/  MOV R0, UR49 ;  /* 0x0000003100007c02 */ /* 0x000fee0008000f00 */
.L_x_188:
[----:B-1----:R1:W2:Y:S02]  /*a9d0*/  SYNCS.PHASECHK.TRANS64.TRYWAIT P0, [R0+URZ+0x110], R2 ;  /* 0x00011002000075a7 */ /* 0x0022a400080011ff */
[----:B--2---:R-:W-:Y:S05]  /*a9e0*/  @!P0 NANOSLEEP.SYNCS 0x989680 ;  /* 0x009896800000895d */ /* 0x004fea0003900000 */
[----:B------:R-:W2:Y:S02]  /*a9f0*/  @!P0 SYNCS.PHASECHK.TRANS64 P0, [R0+URZ+0x110], R2 ;  /* 0x00011002000085a7 */ /* 0x000ea400080010ff */
[----:B--2---:R-:W-:Y:S05]  /*aa00*/  @!P0 BRA `(.L_x_188) ;  /* 0xfffffffc00f08947 */ /* 0x004fea000383ffff */
[----:B------:R-:W-:Y:S05]  /*aa10*/  BRA `(.L_x_189) ;  /* 0xffffffb000047947 */ /* 0x000fea000383ffff */
.L_x_95:
[----:B-1----:R-:W-:Y:S04]  /*aa20*/  MOV R2, UR49 ;  /* 0x0000003100027c02 */ /* 0x002fe80008000f00 */
[----:B------:R1:W2:Y:S03]  /*aa30*/  SYNCS.PHASECHK.TRANS64.TRYWAIT P1, [R2+URZ+0xc0], R3 ;  /* 0x0000c003020075a7 */ /* 0x0002a600080211ff */
[----:B--2---:R-:W-:Y:S05]  /*aa40*/  @!P1 NANOSLEEP.SYNCS 0x989680 ;  /* 0x009896800000995d */ /* 0x004fea0003900000 */
[----:B------:R-:W2:Y:S02]  /*aa50*/  @!P1 SYNCS.PHASECHK.TRANS64 P1, [R2+URZ+0xc0], R3 ;  /* 0x0000c003020095a7 */ /* 0x000ea400080210ff */
[----:B--2---:R-:W-:Y:S05]  /*aa60*/  @!P1 BRA `(.L_x_95) ;  /* 0xfffffffc00ec9947 */ /* 0x004fea000383ffff */
[----:B------:R-:W-:Y:S05]  /*aa70*/  BRA `(.L_x_94) ;  /* 0xffffffbc00f07947 */ /* 0x000fea000383ffff */
.L_x_97:
[----:B-1----:R1:W4:Y:S02]  /*aa80*/  SYNCS.PHASECHK.TRANS64.TRYWAIT P0, [R56+URZ+0x120], R0 ;  /* 0x00012000380075a7 */ /* 0x00232400080011ff */
[----:B----4-:R-:W-:Y:S05]  /*aa90*/  @!P0 NANOSLEEP.SYNCS 0x989680 ;  /* 0x009896800000895d */ /* 0x010fea0003900000 */
[----:B------:R-:W4:Y:S02]  /*aaa0*/  @!P0 SYNCS.PHASECHK.TRANS64 P0, [R56+URZ+0x120], R0 ;  /* 0x00012000380085a7 */ /* 0x000f2400080010ff */
[----:B----4-:R-:W-:Y:S05]  /*aab0*/  @!P0 BRA `(.L_x_97) ;  /* 0xfffffffc00f08947 */ /* 0x010fea000383ffff */
[----:B------:R-:W-:Y:S05]  /*aac0*/  BRA `(.L_x_96) ;  /* 0xffffffc000187947 */ /* 0x000fea000383ffff */
.L_x_106:
[----:B---3--:R3:W4:Y:S02]  /*aad0*/  SYNCS.PHASECHK.TRANS64.TRYWAIT P0, [R2+URZ+0xc0], R0 ;  /* 0x0000c000020075a7 */ /* 0x00872400080011ff */
[----:B----4-:R-:W-:Y:S05]  /*aae0*/  @!P0 NANOSLEEP.SYNCS 0x989680 ;  /* 0x009896800000895d */ /* 0x010fea0003900000 */
[----:B------:R-:W4:Y:S02]  /*aaf0*/  @!P0 SYNCS.PHASECHK.TRANS64 P0, [R2+URZ+0xc0], R0 ;  /* 0x0000c000020085a7 */ /* 0x000f2400080010ff */
[----:B----4-:R-:W-:Y:S05]  /*ab00*/  @!P0 BRA `(.L_x_106) ;  /* 0xfffffffc00f08947 */ /* 0x010fea000383ffff */
[----:B------:R-:W-:Y:S05]  /*ab10*/  BRA `(.L_x_105) ;  /* 0xffffffcc00007947 */ /* 0x000fea000383ffff */
.L_x_114:
[----:B-1----:R1:W3:Y:S02]  /*ab20*/  SYNCS.PHASECHK.TRANS64.TRYWAIT P0, [R6+URZ+0xc0], R5 ;  /* 0x0000c005060075a7 */ /* 0x0022e400080011ff */
[----:B---3--:R-:W-:Y:S05]  /*ab30*/  @!P0 NANOSLEEP.SYNCS 0x989680 ;  /* 0x009896800000895d */ /* 0x008fea0003900000 */
[----:B------:R-:W3:Y:S02]  /*ab40*/  @!P0 SYNCS.PHASECHK.TRANS64 P0, [R6+URZ+0xc0], R5 ;  /* 0x0000c005060085a7 */ /* 0x000ee400080010ff */
[----:B---3--:R-:W-:Y:S05]  /*ab50*/  @!P0 BRA `(.L_x_114) ;  /* 0xfffffffc00f08947 */ /* 0x008fea000383ffff */
[----:B------:R-:W-:Y:S05]  /*ab60*/  BRA `(.L_x_113) ;  /* 0xffffffd8000c7947 */ /* 0x000fea000383ffff */
.L_x_122:
[----:B---3--:R3:W4:Y:S02]  /*ab70*/  SYNCS.PHASECHK.TRANS64.TRYWAIT P0, [R2+URZ+0xc0], R5 ;  /* 0x0000c005020075a7 */ /* 0x00872400080011ff */
[----:B----4-:R-:W-:Y:S05]  /*ab80*/  @!P0 NANOSLEEP.SYNCS 0x989680 ;  /* 0x009896800000895d */ /* 0x010fea0003900000 */
[----:B------:R-:W4:Y:S02]  /*ab90*/  @!P0 SYNCS.PHASECHK.TRANS64 P0, [R2+URZ+0xc0], R5 ;  /* 0x0000c005020085a7 */ /* 0x000f2400080010ff */
[----:B----4-:R-:W-:Y:S05]  /*aba0*/  @!P0 BRA `(.L_x_122) ;  /* 0xfffffffc00f08947 */ /* 0x010fea000383ffff */
[----:B------:R-:W-:Y:S05]  /*abb0*/  BRA `(.L_x_121) ;  /* 0xffffffe400147947 */ /* 0x000fea000383ffff */
        .weak           $__internal_0_$__cuda_sm10x_tcgen05_guardrail_trap_col_being_dealloced_not_returned_by_alloc
        .type           $__internal_0_$__cuda_sm10x_tcgen05_guardrail_trap_col_being_dealloced_not_returned_by_alloc,@function
        .size           $__internal_0_$__cuda_sm10x_tcgen05_guardrail_trap_col_being_dealloced_not_returned_by_alloc,($__internal_1_$__cuda_sm10x_tcgen05_guardrail_trap_phase_invalid_during_alloc - $__internal_0_$__cuda_sm10x_tcgen05_guardrail_trap_col_being_dealloced_not_returned_by_alloc)
$__internal_0_$__cuda_sm10x_tcgen05_guardrail_trap_col_being_dealloced_not_returned_by_alloc:
[----:B------:R-:W-:Y:S05]  /*abc0*/  BPT.TRAP 0x1 ;  /* 0x000000040000795c */ /* 0x000fea0000300000 */
[----:B------:R-:W-:-:S04]  /*abd0*/  HFMA2 R3, -RZ, RZ, 0, 0 ;  /* 0x00000000ff037431 */ /* 0x000fc800000001ff */
[----:B------:R-:W-:Y:S05]  /*abe0*/  RET.REL.NODEC R2 `(_ZN7cutlass13device_kernelINS_4conv6kernel13ConvUniversalINS1_16ConvProblemShapeILNS1_8OperatorE1ELi3EEENS1_10collective14CollectiveConvINS1_47MainloopSm100TmaUmmaWarpSpecializedImplicitGemmILS5_1ELi12ELi3ELi1ELi2EN4cute5tupleIJNSA_1CILi1EEESD_SD_EEEEENSB_IJNSC_ILi128EEESG_NSB_IJNSC_ILi32EEEEEEEEENS_10bfloat16_tESK_NSA_8TiledMMAINSA_8MMA_AtomIJNSA_20SM100_MMA_F16BF16_SSISK_SK_fLi128ELi128ELNSA_4UMMA5MajorE0ELSP_1ELNSO_7ScaleInE0ELSQ_0EEEEEENSA_6LayoutISE_NSB_IJNSC_ILi0EEESU_SU_EEEEENSB_IJNSA_10UnderscoreESX_SX_EEEEENS7_6detail27Sm100ImplicitGemmTileTraitsINSA_20SM90_TMA_LOAD_IM2COLENSA_14ComposedLayoutINSA_7SwizzleILi2ELi4ELi3EEENSA_18smem_ptr_flag_bitsILi16EEENST_INSB_IJNSC_ILi8EEESH_EEENSB_IJSH_SD_EEEEEEEvEENS11_INSA_13SM90_TMA_LOADENS13_INS14_ILi3ELi4ELi3EEES17_NST_INSB_IJNSC_ILi64EEES18_EEENSB_IJSD_S1G_EEEEEEEvEEEENS_8epilogue10collective18CollectiveEpilogueINS1N_23Sm100TmaWarpSpecializedILi4ELi2ELi32ELb1ELb0EEEJSJ_NSB_IJNST_ISG_SD_EENST_ISH_SD_EEEEESK_NSB_IJNSB_IJllllEEESD_SU_EEESK_S1W_NS1N_6fusion15FusionCallbacksIS1R_NS1X_17LinearCombinationISK_fSK_fLNS_15FloatRoundStyleE2EEESJ_S1U_JEEENSA_5SM1004TMEM4LOAD26SM100_TMEM_LOAD_32dp32b32xES12_S1C_NSA_39AutoVectorizingCopyWithAssumedAlignmentILi128EEENSA_21SM90_TMA_STORE_IM2COLES1C_S28_S28_EEEvvEEEEvNT_6ParamsE) ;  /* 0xffffff5402047950 */ /* 0x000fea0003c3ffff */
        .weak           $__internal_1_$__cuda_sm10x_tcgen05_guardrail_trap_phase_invalid_during_alloc
        .type           $__internal_1_$__cuda_sm10x_tcgen05_guardrail_trap_phase_invalid_during_alloc,@function
        .size           $__internal_1_$__cuda_sm10x_tcgen05_guardrail_trap_phase_invalid_during_alloc,($__internal_2_$__cuda_sm10x_tcgen05_guardrail_trap_unallocated_columns_being_dealloced - $__internal_1_$__cuda_sm10x_tcgen05_guardrail_trap_phase_invalid_during_alloc)
$__internal_1_$__cuda_sm10x_tcgen05_guardrail_trap_phase_invalid_during_alloc:
[----:B------:R-:W-:Y:S05]  /*abf0*/  BPT.TRAP 0x1 ;  /* 0x000000040000795c */ /* 0x000fea0000300000 */
[----:B------:R-:W-:-:S04]  /*ac00*/  MOV R3, 0x0 ;  /* 0x0000000000037802 */ /* 0x000fc80000000f00 */
[----:B------:R-:W-:Y:S05]  /*ac10*/  RET.REL.NODEC R2 `(_ZN7cutlass13device_kernelINS_4conv6kernel13ConvUniversalINS1_16ConvProblemShapeILNS1_8OperatorE1ELi3EEENS1_10collective14CollectiveConvINS1_47MainloopSm100TmaUmmaWarpSpecializedImplicitGemmILS5_1ELi12ELi3ELi1ELi2EN4cute5tupleIJNSA_1CILi1EEESD_SD_EEEEENSB_IJNSC_ILi128EEESG_NSB_IJNSC_ILi32EEEEEEEEENS_10bfloat16_tESK_NSA_8TiledMMAINSA_8MMA_AtomIJNSA_20SM100_MMA_F16BF16_SSISK_SK_fLi128ELi128ELNSA_4UMMA5MajorE0ELSP_1ELNSO_7ScaleInE0ELSQ_0EEEEEENSA_6LayoutISE_NSB_IJNSC_ILi0EEESU_SU_EEEEENSB_IJNSA_10UnderscoreESX_SX_EEEEENS7_6detail27Sm100ImplicitGemmTileTraitsINSA_20SM90_TMA_LOAD_IM2COLENSA_14ComposedLayoutINSA_7SwizzleILi2ELi4ELi3EEENSA_18smem_ptr_flag_bitsILi16EEENST_INSB_IJNSC_ILi8EEESH_EEENSB_IJSH_SD_EEEEEEEvEENS11_INSA_13SM90_TMA_LOADENS13_INS14_ILi3ELi4ELi3EEES17_NST_INSB_IJNSC_ILi64EEES18_EEENSB_IJSD_S1G_EEEEEEEvEEEENS_8epilogue10collective18CollectiveEpilogueINS1N_23Sm100TmaWarpSpecializedILi4ELi2ELi32ELb1ELb0EEEJSJ_NSB_IJNST_ISG_SD_EENST_ISH_SD_EEEEESK_NSB_IJNSB_IJllllEEESD_SU_EEESK_S1W_NS1N_6fusion15FusionCallbacksIS1R_NS1X_17LinearCombinationISK_fSK_fLNS_15FloatRoundStyleE2EEESJ_S1U_JEEENSA_5SM1004TMEM4LOAD26SM100_TMEM_LOAD_32dp32b32xES12_S1C_NSA_39AutoVectorizingCopyWithAssumedAlignmentILi128EEENSA_21SM90_TMA_STORE_IM2COLES1C_S28_S28_EEEvvEEEEvNT_6ParamsE) ;  /* 0xffffff5002f87950 */ /* 0x000fea0003c3ffff */
        .weak           $__internal_2_$__cuda_sm10x_tcgen05_guardrail_trap_unallocated_columns_being_dealloced
        .type           $__internal_2_$__cuda_sm10x_tcgen05_guardrail_trap_unallocated_columns_being_dealloced,@function
        .size           $__internal_2_$__cuda_sm10x_tcgen05_guardrail_trap_unallocated_columns_being_dealloced,(.L_x_191 - $__internal_2_$__cuda_sm10x_tcgen05_guardrail_trap_unallocated_columns_being_dealloced)
$__internal_2_$__cuda_sm10x_tcgen05_guardrail_trap_unallocated_columns_being_dealloced:
[----:B------:R-:W-:Y:S05]  /*ac20*/  BPT.TRAP 0x1 ;  /* 0x000000040000795c */ /* 0x000fea0000300000 */
[----:B------:R-:W-:-:S04]  /*ac30*/  HFMA2 R3, -RZ, RZ, 0, 0 ;  /* 0x00000000ff037431 */ /* 0x000fc800000001ff */
[----:B------:R-:W-:Y:S05]  /*ac40*/  RET.REL.NODEC R2 `(_ZN7cutlass13device_kernelINS_4conv6kernel13ConvUniversalINS1_16ConvProblemShapeILNS1_8OperatorE1ELi3EEENS1_10collective14CollectiveConvINS1_47MainloopSm100TmaUmmaWarpSpecializedImplicitGemmILS5_1ELi12ELi3ELi1ELi2EN4cute5tupleIJNSA_1CILi1EEESD_SD_EEEEENSB_IJNSC_ILi128EEESG_NSB_IJNSC_ILi32EEEEEEEEENS_10bfloat16_tESK_NSA_8TiledMMAINSA_8MMA_AtomIJNSA_20SM100_MMA_F16BF16_SSISK_SK_fLi128ELi128ELNSA_4UMMA5MajorE0ELSP_1ELNSO_7ScaleInE0ELSQ_0EEEEEENSA_6LayoutISE_NSB_IJNSC_ILi0EEESU_SU_EEEEENSB_IJNSA_10UnderscoreESX_SX_EEEEENS7_6detail27Sm100ImplicitGemmTileTraitsINSA_20SM90_TMA_LOAD_IM2COLENSA_14ComposedLayoutINSA_7SwizzleILi2ELi4ELi3EEENSA_18smem_ptr_flag_bitsILi16EEENST_INSB_IJNSC_ILi8EEESH_EEENSB_IJSH_SD_EEEEEEEvEENS11_INSA_13SM90_TMA_LOADENS13_INS14_ILi3ELi4ELi3EEES17_NST_INSB_IJNSC_ILi64EEES18_EEENSB_IJSD_S1G_EEEEEEEvEEEENS_8epilogue10collective18CollectiveEpilogueINS1N_23Sm100TmaWarpSpecializedILi4ELi2ELi32ELb1ELb0EEEJSJ_NSB_IJNST_ISG_SD_EENST_ISH_SD_EEEEESK_NSB_IJNSB_IJllllEEESD_SU_EEESK_S1W_NS1N_6fusion15FusionCallbacksIS1R_NS1X_17LinearCombinationISK_fSK_fLNS_15FloatRoundStyleE2EEESJ_S1U_JEEENSA_5SM1004TMEM4LOAD26SM100_TMEM_LOAD_32dp32b32xES12_S1C_NSA_39AutoVectorizingCopyWithAssumedAlignmentILi128EEENSA_21SM90_TMA_STORE_IM2COLES1C_S28_S28_EEEvvEEEEvNT_6ParamsE) ;  /* 0xffffff5002ec7950 */ /* 0x000fea0003c3ffff */
.L_x_190:
[----:B------:R-:W-:-:S00]  /*ac50*/  BRA `(.L_x_190) ;  /* 0xfffffffc00fc7947 */ /* 0x000fc0000383ffff */
[----:B------:R-:W-:-:S00]  /*ac60*/  NOP ;  /* 0x0000000000007918 */ /* 0x000fc00000000000 */
        /* <DEDUP_REMOVED lines=9> */
.L_x_191:


//--------------------- .nv.global.init           --------------------------
	.section	.nv.global.init,"aw",@progbits
.nv.global.init:
	.type		$str$29,@object
	.size		$str$29,($str$30 - $str$29)
$str$29:
        /*0000*/ 	.byte	0x28, 0x61, 0x64, 0x64, 0x72, 0x65, 0x73, 0x73, 0x20, 0x26, 0x20, 0x6d, 0x61, 0x73, 0x6b, 0x29
        /*0010*/ 	.byte	0x20, 0x3d, 0x3d, 0x20, 0x30, 0x00
	.type		$str$30,@object
	.size		$str$30,($str$28 - $str$30)
$str$30:
        /*0016*/ 	.byte	0x2f, 0x74, 0x6d, 0x70, 0x2f, 0x63, 0x75, 0x74, 0x6c, 0x61, 0x73, 0x73, 0x5f, 0x73, 0x77, 0x65
        /*0026*/ 	.byte	0x65, 0x70, 0x5f, 0x73, 0x72, 0x63, 0x2f, 0x69, 0x6e, 0x63, 0x6c, 0x75, 0x64, 0x65, 0x2f, 0x63
        /*0036*/ 	.byte	0x75, 0x74, 0x65, 0x2f, 0x70, 0x6f, 0x69, 0x6e, 0x74, 0x65, 0x72, 0x5f, 0x66, 0x6c, 0x61, 0x67
        /*0046*/ 	.byte	0x67, 0x65, 0x64, 0x2e, 0x68, 0x70, 0x70, 0x00
	.type		$str$28,@object
	.size		$str$28,($str$27 - $str$28)
$str$28:
        /*004e*/ 	.byte	0x2f, 0x74, 0x6d, 0x70, 0x2f, 0x63, 0x75, 0x74, 0x6c, 0x61, 0x73, 0x73, 0x5f, 0x73, 0x77, 0x65
        /*005e*/ 	.byte	0x65, 0x70, 0x5f, 0x73, 0x72, 0x63, 0x2f, 0x69, 0x6e, 0x63, 0x6c, 0x75, 0x64, 0x65, 0x2f, 0x63
        /*006e*/ 	.byte	0x75, 0x74, 0x65, 0x2f, 0x61, 0x74, 0x6f, 0x6d, 0x2f, 0x63, 0x6f, 0x70, 0x79, 0x5f, 0x74, 0x72
        /*007e*/ 	.byte	0x61, 0x69, 0x74, 0x73, 0x5f, 0x73, 0x6d, 0x31, 0x30, 0x30, 0x2e, 0x68, 0x70, 0x70, 0x00
	.type		$str$27,@object
	.size		$str$27,(__unnamed_1 - $str$27)
$str$27:
        /*008d*/ 	.byte	0x28, 0x28, 0x75, 0x69, 0x6e, 0x74, 0x33, 0x32, 0x5f, 0x74, 0x28, 0x74, 0x68, 0x72, 0x65, 0x61
        /*009d*/ 	.byte	0x64, 0x49, 0x64, 0x78, 0x2e, 0x78, 0x29, 0x20, 0x2f, 0x20, 0x33, 0x32, 0x29, 0x20, 0x25, 0x20
        /*00ad*/ 	.byte	0x34, 0x29, 0x20, 0x3d, 0x3d, 0x20, 0x28, 0x28, 0x28, 0x74, 0x6d, 0x65, 0x6d, 0x5f, 0x61, 0x64
        /*00bd*/ 	.byte	0x64, 0x72, 0x20, 0x3e, 0x3e, 0x20, 0x31, 0x36, 0x29, 0x20, 0x2f, 0x20, 0x33, 0x32, 0x29, 0x20
        /*00cd*/ 	.byte	0x25, 0x20, 0x34, 0x29, 0x00
	.type		__unnamed_1,@object
	.size		__unnamed_1,(__unnamed_2 - __unnamed_1)
__unnamed_1:
        /*00d2*/ 	.byte	0x61, 0x75, 0x74, 0x6f, 0x20, 0x63, 0x75, 0x74, 0x65, 0x3a, 0x3a, 0x61, 0x73, 0x5f, 0x70, 0x6f
        /* <DEDUP_REMOVED lines=24> */
        /*0262*/ 	.byte	0x34, 0x30, 0x39, 0x36, 0x3e, 0x3e, 0x3e, 0x3e, 0x5d, 0x00
	.type		__unnamed_2,@object
	.size		__unnamed_2,(.L_2 - __unnamed_2)
__unnamed_2:
        /* <DEDUP_REMOVED lines=42> */
        /*050c*/ 	.byte	0x3e, 0x3e, 0x5d, 0x00
.L_2:


//--------------------- .nv.shared._ZN7cutlass13device_kernelINS_4conv6kernel13ConvUniversalINS1_16ConvProblemShapeILNS1_8OperatorE1ELi3EEENS1_10collective14CollectiveConvINS1_47MainloopSm100TmaUmmaWarpSpecializedImplicitGemmILS5_1ELi12ELi3ELi1ELi2EN4cute5tupleIJNSA_1CILi1EEESD_SD_EEEEENSB_IJNSC_ILi128EEESG_NSB_IJNSC_ILi32EEEEEEEEENS_10bfloat16_tESK_NSA_8TiledMMAINSA_8MMA_AtomIJNSA_20SM100_MMA_F16BF16_SSISK_SK_fLi128ELi128ELNSA_4UMMA5MajorE0ELSP_1ELNSO_7ScaleInE0ELSQ_0EEEEEENSA_6LayoutISE_NSB_IJNSC_ILi0EEESU_SU_EEEEENSB_IJNSA_10UnderscoreESX_SX_EEEEENS7_6detail27Sm100ImplicitGemmTileTraitsINSA_20SM90_TMA_LOAD_IM2COLENSA_14ComposedLayoutINSA_7SwizzleILi2ELi4ELi3EEENSA_18smem_ptr_flag_bitsILi16EEENST_INSB_IJNSC_ILi8EEESH_EEENSB_IJSH_SD_EEEEEEEvEENS11_INSA_13SM90_TMA_LOADENS13_INS14_ILi3ELi4ELi3EEES17_NST_INSB_IJNSC_ILi64EEES18_EEENSB_IJSD_S1G_EEEEEEEvEEEENS_8epilogue10collective18CollectiveEpilogueINS1N_23Sm100TmaWarpSpecializedILi4ELi2ELi32ELb1ELb0EEEJSJ_NSB_IJNST_ISG_SD_EENST_ISH_SD_EEEEESK_NSB_IJNSB_IJllllEEESD_SU_EEESK_S1W_NS1N_6fusion15FusionCallbacksIS1R_NS1X_17LinearCombinationISK_fSK_fLNS_15FloatRoundStyleE2EEESJ_S1U_JEEENSA_5SM1004TMEM4LOAD26SM100_TMEM_LOAD_32dp32b32xES12_S1C_NSA_39AutoVectorizingCopyWithAssumedAlignmentILi128EEENSA_21SM90_TMA_STORE_IM2COLES1C_S28_S28_EEEvvEEEEvNT_6ParamsE --------------------------
	.section	.nv.shared._ZN7cutlass13device_kernelINS_4conv6kernel13ConvUniversalINS1_16ConvProblemShapeILNS1_8OperatorE1ELi3EEENS1_10collective14CollectiveConvINS1_47MainloopSm100TmaUmmaWarpSpecializedImplicitGemmILS5_1ELi12ELi3ELi1ELi2EN4cute5tupleIJNSA_1CILi1EEESD_SD_EEEEENSB_IJNSC_ILi128EEESG_NSB_IJNSC_ILi32EEEEEEEEENS_10bfloat16_tESK_NSA_8TiledMMAINSA_8MMA_AtomIJNSA_20SM100_MMA_F16BF16_SSISK_SK_fLi128ELi128ELNSA_4UMMA5MajorE0ELSP_1ELNSO_7ScaleInE0ELSQ_0EEEEEENSA_6LayoutISE_NSB_IJNSC_ILi0EEESU_SU_EEEEENSB_IJNSA_10UnderscoreESX_SX_EEEEENS7_6detail27Sm100ImplicitGemmTileTraitsINSA_20SM90_TMA_LOAD_IM2COLENSA_14ComposedLayoutINSA_7SwizzleILi2ELi4ELi3EEENSA_18smem_ptr_flag_bitsILi16EEENST_INSB_IJNSC_ILi8EEESH_EEENSB_IJSH_SD_EEEEEEEvEENS11_INSA_13SM90_TMA_LOADENS13_INS14_ILi3ELi4ELi3EEES17_NST_INSB_IJNSC_ILi64EEES18_EEENSB_IJSD_S1G_EEEEEEEvEEEENS_8epilogue10collective18CollectiveEpilogueINS1N_23Sm100TmaWarpSpecializedILi4ELi2ELi32ELb1ELb0EEEJSJ_NSB_IJNST_ISG_SD_EENST_ISH_SD_EEEEESK_NSB_IJNSB_IJllllEEESD_SU_EEESK_S1W_NS1N_6fusion15FusionCallbacksIS1R_NS1X_17LinearCombinationISK_fSK_fLNS_15FloatRoundStyleE2EEESJ_S1U_JEEENSA_5SM1004TMEM4LOAD26SM100_TMEM_LOAD_32dp32b32xES12_S1C_NSA_39AutoVectorizingCopyWithAssumedAlignmentILi128EEENSA_21SM90_TMA_STORE_IM2COLES1C_S28_S28_EEEvvEEEEvNT_6ParamsE,"aw",@nobits
	.sectionflags	@""
	.align	16
	.zero		1024


//--------------------- .nv.shared.reserved.0     --------------------------
	.section	.nv.shared.reserved.0,"aw",@nobits
	.weak		__nv_reservedSMEM_offset_0_alias
	.size		__nv_reservedSMEM_offset_0_alias, 0, 64
	.other		__nv_reservedSMEM_offset_0_alias,@"STO_CUDA_RESERVED_SHARED STV_DEFAULT"
__nv_reservedSMEM_offset_0_alias:
	.zero		0
.nv.shared.reserved.0:
	.zero		64
	.weak		__nv_reservedSMEM_tcgen05_partition
	.type		__nv_reservedSMEM_tcgen05_partition,@object
	.size		__nv_reservedSMEM_tcgen05_partition,(.L_0 - __nv_reservedSMEM_tcgen05_partition)
__nv_reservedSMEM_tcgen05_partition:
	.zero		32
.L_0:


//--------------------- .nv.global                --------------------------
	.section	.nv.global,"aw",@nobits
.nv.global:
	.type		_ZN39_INTERNAL_1c5e6dd5_4_k_cu_1442d437_29784cute1_E,@object
	.size		_ZN39_INTERNAL_1c5e6dd5_4_k_cu_1442d437_29784cute1_E,(_ZN39_INTERNAL_1c5e6dd5_4_k_cu_1442d437_29784cuda3std3__45__cpo6cbeginE - _ZN39_INTERNAL_1c5e6dd5_4_k_cu_1442d437_29784cute1_E)
_ZN39_INTERNAL_1c5e6dd5_4_k_cu_1442d437_29784cute1_E:
	.zero		1
	.type		_ZN39_INTERNAL_1c5e6dd5_4_k_cu_1442d437_29784cuda3std3__45__cpo6cbeginE,@object
	.size		_ZN39_INTERNAL_1c5e6dd5_4_k_cu_1442d437_29784cuda3std3__45__cpo6cbeginE,(_ZN39_INTERNAL_1c5e6dd5_4_k_cu_1442d437_29784cuda3std3__48in_placeE - _ZN39_INTERNAL_1c5e6dd5_4_k_cu_1442d437_29784cuda3std3__45__cpo6cbeginE)
_ZN39_INTERNAL_1c5e6dd5_4_k_cu_1442d437_29784cuda3std3__45__cpo6cbeginE:
	.zero		1
	.type		_ZN39_INTERNAL_1c5e6dd5_4_k_cu_1442d437_29784cuda3std3__48in_placeE,@object
	.size		_ZN39_INTERNAL_1c5e6dd5_4_k_cu_1442d437_29784cuda3std3__48in_placeE,(_ZN39_INTERNAL_1c5e6dd5_4_k_cu_1442d437_29784cuda3std6ranges3__45__cpo9iter_moveE - _ZN39_INTERNAL_1c5e6dd5_4_k_cu_1442d437_29784cuda3std3__48in_placeE)
_ZN39_INTERNAL_1c5e6dd5_4_k_cu_1442d437_29784cuda3std3__48in_placeE:
	.zero		1
	.type		_ZN39_INTERNAL_1c5e6dd5_4_k_cu_1442d437_29784cuda3std6ranges3__45__cpo9iter_moveE,@object
	.size		_ZN39_INTERNAL_1c5e6dd5_4_k_cu_1442d437_29784cuda3std6ranges3__45__cpo9iter_moveE,(_ZN39_INTERNAL_1c5e6dd5_4_k_cu_1442d437_29784cuda3std3__45__cpo5beginE - _ZN39_INTERNAL_1c5e6dd5_4_k_cu_1442d437_29784cuda3std6ranges3__45__cpo9iter_moveE)
_ZN39_INTERNAL_1c5e6dd5_4_k_cu_1442d437_29784cuda3std6ranges3__45__cpo9iter_moveE:
	.zero		1
	.type		_ZN39_INTERNAL_1c5e6dd5_4_k_cu_1442d437_29784cuda3std3__45__cpo5beginE,@object
	.size		_ZN39_INTERNAL_1c5e6dd5_4_k_cu_1442d437_29784cuda3std3__45__cpo5beginE,(_ZN39_INTERNAL_1c5e6dd5_4_k_cu_1442d437_29784cuda3std3__441_GLOBAL__N__1c5e6dd5_4_k_cu_1442d437_29786ignoreE - _ZN39_INTERNAL_1c5e6dd5_4_k_cu_1442d437_29784cuda3std3__45__cpo5beginE)
_ZN39_INTERNAL_1c5e6dd5_4_k_cu_1442d437_29784cuda3std3__45__cpo5beginE:
	.zero		1
	.type		_ZN39_INTERNAL_1c5e6dd5_4_k_cu_1442d437_29784cuda3std3__441_GLOBAL__N__1c5e6dd5_4_k_cu_1442d437_29786ignoreE,@object
	.size		_ZN39_INTERNAL_1c5e6dd5_4_k_cu_1442d437_29784cuda3std3__441_GLOBAL__N__1c5e6dd5_4_k_cu_1442d437_29786ignoreE,(_ZN39_INTERNAL_1c5e6dd5_4_k_cu_1442d437_29784cute7productE - _ZN39_INTERNAL_1c5e6dd5_4_k_cu_1442d437_29784cuda3std3__441_GLOBAL__N__1c5e6dd5_4_k_cu_1442d437_29786ignoreE)
_ZN39_INTERNAL_1c5e6dd5_4_k_cu_1442d437_29784cuda3std3__441_GLOBAL__N__1c5e6dd5_4_k_cu_1442d437_29786ignoreE:
	.zero		1
	.type		_ZN39_INTERNAL_1c5e6dd5_4_k_cu_1442d437_29784cute7productE,@object
	.size		_ZN39_INTERNAL_1c5e6dd5_4_k_cu_1442d437_29784cute7productE,(_ZN39_INTERNAL_1c5e6dd5_4_k_cu_1442d437_29784cuda3std3__45__cpo3endE - _ZN39_INTERNAL_1c5e6dd5_4_k_cu_1442d437_29784cute7productE)
_ZN39_INTERNAL_1c5e6dd5_4_k_cu_1442d437_29784cute7productE:
	.zero		1
	.type		_ZN39_INTERNAL_1c5e6dd5_4_k_cu_1442d437_29784cuda3std3__45__cpo3endE,@object
	.size		_ZN39_INTERNAL_1c5e6dd5_4_k_cu_1442d437_29784cuda3std3__45__cpo3endE,(_ZN39_INTERNAL_1c5e6dd5_4_k_cu_1442d437_29784cuda3std3__419piecewise_constructE - _ZN39_INTERNAL_1c5e6dd5_4_k_cu_1442d437_29784cuda3std3__45__cpo3endE)
_ZN39_INTERNAL_1c5e6dd5_4_k_cu_1442d437_29784cuda3std3__45__cpo3endE:
	.zero		1
	.type		_ZN39_INTERNAL_1c5e6dd5_4_k_cu_1442d437_29784cuda3std3__419piecewise_constructE,@object
	.size		_ZN39_INTERNAL_1c5e6dd5_4_k_cu_1442d437_29784cuda3std3__419piecewise_constructE,(_ZN39_INTERNAL_1c5e6dd5_4_k_cu_1442d437_29784cuda3std3__45__cpo4cendE - _ZN39_INTERNAL_1c5e6dd5_4_k_cu_1442d437_29784cuda3std3__419piecewise_constructE)
_ZN39_INTERNAL_1c5e6dd5_4_k_cu_1442d437_29784cuda3std3__419piecewise_constructE:
	.zero		1
	.type		_ZN39_INTERNAL_1c5e6dd5_4_k_cu_1442d437_29784cuda3std3__45__cpo4cendE,@object
	.size		_ZN39_INTERNAL_1c5e6dd5_4_k_cu_1442d437_29784cuda3std3__45__cpo4cendE,(_ZN39_INTERNAL_1c5e6dd5_4_k_cu_1442d437_29784cuda3std6ranges3__45__cpo4swapE - _ZN39_INTERNAL_1c5e6dd5_4_k_cu_1442d437_29784cuda3std3__45__cpo4cendE)
_ZN39_INTERNAL_1c5e6dd5_4_k_cu_1442d437_29784cuda3std3__45__cpo4cendE:
	.zero		1
	.type		_ZN39_INTERNAL_1c5e6dd5_4_k_cu_1442d437_29784cuda3std6ranges3__45__cpo4swapE,@object
	.size		_ZN39_INTERNAL_1c5e6dd5_4_k_cu_1442d437_29784cuda3std6ranges3__45__cpo4swapE,(.L_10 - _ZN39_INTERNAL_1c5e6dd5_4_k_cu_1442d437_29784cuda3std6ranges3__45__cpo4swapE)
_ZN39_INTERNAL_1c5e6dd5_4_k_cu_1442d437_29784cuda3std6ranges3__45__cpo4swapE:
	.zero		1
.L_10:


//--------------------- .nv.constant0._ZN7cutlass13device_kernelINS_4conv6kernel13ConvUniversalINS1_16ConvProblemShapeILNS1_8OperatorE1ELi3EEENS1_10collective14CollectiveConvINS1_47MainloopSm100TmaUmmaWarpSpecializedImplicitGemmILS5_1ELi12ELi3ELi1ELi2EN4cute5tupleIJNSA_1CILi1EEESD_SD_EEEEENSB_IJNSC_ILi128EEESG_NSB_IJNSC_ILi32EEEEEEEEENS_10bfloat16_tESK_NSA_8TiledMMAINSA_8MMA_AtomIJNSA_20SM100_MMA_F16BF16_SSISK_SK_fLi128ELi128ELNSA_4UMMA5MajorE0ELSP_1ELNSO_7ScaleInE0ELSQ_0EEEEEENSA_6LayoutISE_NSB_IJNSC_ILi0EEESU_SU_EEEEENSB_IJNSA_10UnderscoreESX_SX_EEEEENS7_6detail27Sm100ImplicitGemmTileTraitsINSA_20SM90_TMA_LOAD_IM2COLENSA_14ComposedLayoutINSA_7SwizzleILi2ELi4ELi3EEENSA_18smem_ptr_flag_bitsILi16EEENST_INSB_IJNSC_ILi8EEESH_EEENSB_IJSH_SD_EEEEEEEvEENS11_INSA_13SM90_TMA_LOADENS13_INS14_ILi3ELi4ELi3EEES17_NST_INSB_IJNSC_ILi64EEES18_EEENSB_IJSD_S1G_EEEEEEEvEEEENS_8epilogue10collective18CollectiveEpilogueINS1N_23Sm100TmaWarpSpecializedILi4ELi2ELi32ELb1ELb0EEEJSJ_NSB_IJNST_ISG_SD_EENST_ISH_SD_EEEEESK_NSB_IJNSB_IJllllEEESD_SU_EEESK_S1W_NS1N_6fusion15FusionCallbacksIS1R_NS1X_17LinearCombinationISK_fSK_fLNS_15FloatRoundStyleE2EEESJ_S1U_JEEENSA_5SM1004TMEM4LOAD26SM100_TMEM_LOAD_32dp32b32xES12_S1C_NSA_39AutoVectorizingCopyWithAssumedAlignmentILi128EEENSA_21SM90_TMA_STORE_IM2COLES1C_S28_S28_EEEvvEEEEvNT_6ParamsE --------------------------
	.section	.nv.constant0._ZN7cutlass13device_kernelINS_4conv6kernel13ConvUniversalINS1_16ConvProblemShapeILNS1_8OperatorE1ELi3EEENS1_10collective14CollectiveConvINS1_47MainloopSm100TmaUmmaWarpSpecializedImplicitGemmILS5_1ELi12ELi3ELi1ELi2EN4cute5tupleIJNSA_1CILi1EEESD_SD_EEEEENSB_IJNSC_ILi128EEESG_NSB_IJNSC_ILi32EEEEEEEEENS_10bfloat16_tESK_NSA_8TiledMMAINSA_8MMA_AtomIJNSA_20SM100_MMA_F16BF16_SSISK_SK_fLi128ELi128ELNSA_4UMMA5MajorE0ELSP_1ELNSO_7ScaleInE0ELSQ_0EEEEEENSA_6LayoutISE_NSB_IJNSC_ILi0EEESU_SU_EEEEENSB_IJNSA_10UnderscoreESX_SX_EEEEENS7_6detail27Sm100ImplicitGemmTileTraitsINSA_20SM90_TMA_LOAD_IM2COLENSA_14ComposedLayoutINSA_7SwizzleILi2ELi4ELi3EEENSA_18smem_ptr_flag_bitsILi16EEENST_INSB_IJNSC_ILi8EEESH_EEENSB_IJSH_SD_EEEEEEEvEENS11_INSA_13SM90_TMA_LOADENS13_INS14_ILi3ELi4ELi3EEES17_NST_INSB_IJNSC_ILi64EEES18_EEENSB_IJSD_S1G_EEEEEEEvEEEENS_8epilogue10collective18CollectiveEpilogueINS1N_23Sm100TmaWarpSpecializedILi4ELi2ELi32ELb1ELb0EEEJSJ_NSB_IJNST_ISG_SD_EENST_ISH_SD_EEEEESK_NSB_IJNSB_IJllllEEESD_SU_EEESK_S1W_NS1N_6fusion15FusionCallbacksIS1R_NS1X_17LinearCombinationISK_fSK_fLNS_15FloatRoundStyleE2EEESJ_S1U_JEEENSA_5SM1004TMEM4LOAD26SM100_TMEM_LOAD_32dp32b32xES12_S1C_NSA_39AutoVectorizingCopyWithAssumedAlignmentILi128EEENSA_21SM90_TMA_STORE_IM2COLES1C_S28_S28_EEEvvEEEEvNT_6ParamsE,"a",@progbits
	.sectionflags	@""
	.align	4
.nv.constant0._ZN7cutlass13device_kernelINS_4conv6kernel13ConvUniversalINS1_16ConvProblemShapeILNS1_8OperatorE1ELi3EEENS1_10collective14CollectiveConvINS1_47MainloopSm100TmaUmmaWarpSpecializedImplicitGemmILS5_1ELi12ELi3ELi1ELi2EN4cute5tupleIJNSA_1CILi1EEESD_SD_EEEEENSB_IJNSC_ILi128EEESG_NSB_IJNSC_ILi32EEEEEEEEENS_10bfloat16_tESK_NSA_8TiledMMAINSA_8MMA_AtomIJNSA_20SM100_MMA_F16BF16_SSISK_SK_fLi128ELi128ELNSA_4UMMA5MajorE0ELSP_1ELNSO_7ScaleInE0ELSQ_0EEEEEENSA_6LayoutISE_NSB_IJNSC_ILi0EEESU_SU_EEEEENSB_IJNSA_10UnderscoreESX_SX_EEEEENS7_6detail27Sm100ImplicitGemmTileTraitsINSA_20SM90_TMA_LOAD_IM2COLENSA_14ComposedLayoutINSA_7SwizzleILi2ELi4ELi3EEENSA_18smem_ptr_flag_bitsILi16EEENST_INSB_IJNSC_ILi8EEESH_EEENSB_IJSH_SD_EEEEEEEvEENS11_INSA_13SM90_TMA_LOADENS13_INS14_ILi3ELi4ELi3EEES17_NST_INSB_IJNSC_ILi64EEES18_EEENSB_IJSD_S1G_EEEEEEEvEEEENS_8epilogue10collective18CollectiveEpilogueINS1N_23Sm100TmaWarpSpecializedILi4ELi2ELi32ELb1ELb0EEEJSJ_NSB_IJNST_ISG_SD_EENST_ISH_SD_EEEEESK_NSB_IJNSB_IJllllEEESD_SU_EEESK_S1W_NS1N_6fusion15FusionCallbacksIS1R_NS1X_17LinearCombinationISK_fSK_fLNS_15FloatRoundStyleE2EEESJ_S1U_JEEENSA_5SM1004TMEM4LOAD26SM100_TMEM_LOAD_32dp32b32xES12_S1C_NSA_39AutoVectorizingCopyWithAssumedAlignmentILi128EEENSA_21SM90_TMA_STORE_IM2COLES1C_S28_S28_EEEvvEEEEvNT_6ParamsE:
	.zero		3200


//--------------------- SYMBOLS --------------------------

	.type		.nv.reservedSmem.offset0,@object
	.size		.nv.reservedSmem.offset0,0x4
	.type		.nv.reservedSmem.cap,@object
	.size		.nv.reservedSmem.cap,0x4
	.type		__assertfail,@function
